	.target	sm_90a

	.elftype	@"ET_EXEC"


//--------------------- .note.nv.tkinfo           --------------------------
	.section	.note.nv.tkinfo,"",@"SHT_NOTE"
	.sectionflags	@"SHF_NOTE_NV_TKINFO"
	.tkinfo
        /*0018*/ 	.word	0x00000002
        /*0030*/ 	.string	""
        /*0030*/ 	.string	"ptxas"
        /*0030*/ 	.string	"Cuda compilation tools, release 13.0, V13.0.88"
        /*0030*/ 	.string	"Build cuda_13.0.r13.0/compiler.36424714_0"
        /*0030*/ 	.string	"-arch sm_90a -m 64 "



//--------------------- .note.nv.cuinfo           --------------------------
	.section	.note.nv.cuinfo,"",@"SHT_NOTE"
	.sectionflags	@"SHF_NOTE_NV_CUINFO"
        /*0018*/ 	.short	0x0002
        /*001a*/ 	.short	0x005a
        /*001c*/ 	.short	0x0082
	.zero		2


//--------------------- .nv.info                  --------------------------
	.section	.nv.info,"",@"SHT_CUDA_INFO"
	.align	4


	//----- nvinfo : EIATTR_REGCOUNT
	.align		4
        /*0000*/ 	.byte	0x04, 0x2f
        /*0002*/ 	.short	(.L_15 - .L_14)
	.align		4
.L_14:
        /*0004*/ 	.word	index@(_ZN7cutlass13device_kernelINS_4gemm6kernel13GemmUniversalIN4cute5tupleIJiiiiEEENS1_10collective13CollectiveMmaINS1_34MainloopSm90TmaGmmaWarpSpecializedILi2ENS5_IJNS4_1CILi1EEENSA_ILi8EEESB_EEENS1_35KernelTmaWarpSpecializedCooperativeEEENS5_IJNSA_ILi128EEENSA_ILi256EEESG_EEENS_10bfloat16_tENS5_IJlSB_lEEESJ_SK_NS4_8TiledMMAINS4_8MMA_AtomIJNS4_4SM904GMMA28MMA_64x256x16_F32BF16BF16_SSILNSO_5MajorE0ELSQ_0ELNSO_7ScaleInE1ELSR_1EEEEEENS4_6LayoutINS5_IJNSA_ILi2EEESB_SB_EEENS5_IJSB_NSA_ILi0EEESX_EEEEENS5_IJNS4_10UnderscoreES10_S10_EEEEENS4_23SM90_TMA_LOAD_MULTICASTENS4_14ComposedLayoutINS4_7SwizzleILi3ELi4ELi3EEENS4_18smem_ptr_flag_bitsILi16EEENSU_INS5_IJSC_NSA_ILi64EEEEEENS5_IJS19_SB_EEEEEEEvNS4_8identityENS4_13SM90_TMA_LOADES1D_vS1E_EENS_8epilogue10collective6detail29Sm90TmaWarpSpecializedAdapterINS1I_15DefaultEpilogueISJ_SK_SK_NS1H_6thread17LinearCombinationISJ_Li1EffLNS1M_9ScaleType4KindE0ELNS_15FloatRoundStyleE2ESJ_EENS1_15EpilogueDefaultEEEEEvvEEEEvNT_6ParamsE)
        /*0008*/ 	.word	0x000000a8


	//----- nvinfo : EIATTR_FRAME_SIZE
	.align		4
.L_15:
        /*000c*/ 	.byte	0x04, 0x11
        /*000e*/ 	.short	(.L_17 - .L_16)
	.align		4
.L_16:
        /*0010*/ 	.word	index@(_ZN7cutlass13device_kernelINS_4gemm6kernel13GemmUniversalIN4cute5tupleIJiiiiEEENS1_10collective13CollectiveMmaINS1_34MainloopSm90TmaGmmaWarpSpecializedILi2ENS5_IJNS4_1CILi1EEENSA_ILi8EEESB_EEENS1_35KernelTmaWarpSpecializedCooperativeEEENS5_IJNSA_ILi128EEENSA_ILi256EEESG_EEENS_10bfloat16_tENS5_IJlSB_lEEESJ_SK_NS4_8TiledMMAINS4_8MMA_AtomIJNS4_4SM904GMMA28MMA_64x256x16_F32BF16BF16_SSILNSO_5MajorE0ELSQ_0ELNSO_7ScaleInE1ELSR_1EEEEEENS4_6LayoutINS5_IJNSA_ILi2EEESB_SB_EEENS5_IJSB_NSA_ILi0EEESX_EEEEENS5_IJNS4_10UnderscoreES10_S10_EEEEENS4_23SM90_TMA_LOAD_MULTICASTENS4_14ComposedLayoutINS4_7SwizzleILi3ELi4ELi3EEENS4_18smem_ptr_flag_bitsILi16EEENSU_INS5_IJSC_NSA_ILi64EEEEEENS5_IJS19_SB_EEEEEEEvNS4_8identityENS4_13SM90_TMA_LOADES1D_vS1E_EENS_8epilogue10collective6detail29Sm90TmaWarpSpecializedAdapterINS1I_15DefaultEpilogueISJ_SK_SK_NS1H_6thread17LinearCombinationISJ_Li1EffLNS1M_9ScaleType4KindE0ELNS_15FloatRoundStyleE2ESJ_EENS1_15EpilogueDefaultEEEEEvvEEEEvNT_6ParamsE)
        /*0014*/ 	.word	0x00000000


	//----- nvinfo : EIATTR_MIN_STACK_SIZE
	.align		4
.L_17:
        /*0018*/ 	.byte	0x04, 0x12
        /*001a*/ 	.short	(.L_19 - .L_18)
	.align		4
.L_18:
        /*001c*/ 	.word	index@(_ZN7cutlass13device_kernelINS_4gemm6kernel13GemmUniversalIN4cute5tupleIJiiiiEEENS1_10collective13CollectiveMmaINS1_34MainloopSm90TmaGmmaWarpSpecializedILi2ENS5_IJNS4_1CILi1EEENSA_ILi8EEESB_EEENS1_35KernelTmaWarpSpecializedCooperativeEEENS5_IJNSA_ILi128EEENSA_ILi256EEESG_EEENS_10bfloat16_tENS5_IJlSB_lEEESJ_SK_NS4_8TiledMMAINS4_8MMA_AtomIJNS4_4SM904GMMA28MMA_64x256x16_F32BF16BF16_SSILNSO_5MajorE0ELSQ_0ELNSO_7ScaleInE1ELSR_1EEEEEENS4_6LayoutINS5_IJNSA_ILi2EEESB_SB_EEENS5_IJSB_NSA_ILi0EEESX_EEEEENS5_IJNS4_10UnderscoreES10_S10_EEEEENS4_23SM90_TMA_LOAD_MULTICASTENS4_14ComposedLayoutINS4_7SwizzleILi3ELi4ELi3EEENS4_18smem_ptr_flag_bitsILi16EEENSU_INS5_IJSC_NSA_ILi64EEEEEENS5_IJS19_SB_EEEEEEEvNS4_8identityENS4_13SM90_TMA_LOADES1D_vS1E_EENS_8epilogue10collective6detail29Sm90TmaWarpSpecializedAdapterINS1I_15DefaultEpilogueISJ_SK_SK_NS1H_6thread17LinearCombinationISJ_Li1EffLNS1M_9ScaleType4KindE0ELNS_15FloatRoundStyleE2ESJ_EENS1_15EpilogueDefaultEEEEEvvEEEEvNT_6ParamsE)
        /*0020*/ 	.word	0x00000000
.L_19:


//--------------------- .nv.compat                --------------------------
	.section	.nv.compat,"",@"SHT_CUDA_COMPAT_INFO"
	.align	4
        /*0000*/ 	.byte	0x02, 0x09, 0x01, 0x00, 0x02, 0x02, 0x04, 0x00, 0x02, 0x05, 0x05, 0x00, 0x03, 0x07, 0x01, 0x01
        /*0010*/ 	.byte	0x02, 0x03, 0x01, 0x00, 0x02, 0x06, 0x01, 0x00, 0x04, 0x0b, 0x08, 0x00, 0x00, 0x00, 0x00, 0x00
        /*0020*/ 	.byte	0x00, 0x00, 0x00, 0x00


//--------------------- .nv.info._ZN7cutlass13device_kernelINS_4gemm6kernel13GemmUniversalIN4cute5tupleIJiiiiEEENS1_10collective13CollectiveMmaINS1_34MainloopSm90TmaGmmaWarpSpecializedILi2ENS5_IJNS4_1CILi1EEENSA_ILi8EEESB_EEENS1_35KernelTmaWarpSpecializedCooperativeEEENS5_IJNSA_ILi128EEENSA_ILi256EEESG_EEENS_10bfloat16_tENS5_IJlSB_lEEESJ_SK_NS4_8TiledMMAINS4_8MMA_AtomIJNS4_4SM904GMMA28MMA_64x256x16_F32BF16BF16_SSILNSO_5MajorE0ELSQ_0ELNSO_7ScaleInE1ELSR_1EEEEEENS4_6LayoutINS5_IJNSA_ILi2EEESB_SB_EEENS5_IJSB_NSA_ILi0EEESX_EEEEENS5_IJNS4_10UnderscoreES10_S10_EEEEENS4_23SM90_TMA_LOAD_MULTICASTENS4_14ComposedLayoutINS4_7SwizzleILi3ELi4ELi3EEENS4_18smem_ptr_flag_bitsILi16EEENSU_INS5_IJSC_NSA_ILi64EEEEEENS5_IJS19_SB_EEEEEEEvNS4_8identityENS4_13SM90_TMA_LOADES1D_vS1E_EENS_8epilogue10collective6detail29Sm90TmaWarpSpecializedAdapterINS1I_15DefaultEpilogueISJ_SK_SK_NS1H_6thread17LinearCombinationISJ_Li1EffLNS1M_9ScaleType4KindE0ELNS_15FloatRoundStyleE2ESJ_EENS1_15EpilogueDefaultEEEEEvvEEEEvNT_6ParamsE --------------------------
	.section	.nv.info._ZN7cutlass13device_kernelINS_4gemm6kernel13GemmUniversalIN4cute5tupleIJiiiiEEENS1_10collective13CollectiveMmaINS1_34MainloopSm90TmaGmmaWarpSpecializedILi2ENS5_IJNS4_1CILi1EEENSA_ILi8EEESB_EEENS1_35KernelTmaWarpSpecializedCooperativeEEENS5_IJNSA_ILi128EEENSA_ILi256EEESG_EEENS_10bfloat16_tENS5_IJlSB_lEEESJ_SK_NS4_8TiledMMAINS4_8MMA_AtomIJNS4_4SM904GMMA28MMA_64x256x16_F32BF16BF16_SSILNSO_5MajorE0ELSQ_0ELNSO_7ScaleInE1ELSR_1EEEEEENS4_6LayoutINS5_IJNSA_ILi2EEESB_SB_EEENS5_IJSB_NSA_ILi0EEESX_EEEEENS5_IJNS4_10UnderscoreES10_S10_EEEEENS4_23SM90_TMA_LOAD_MULTICASTENS4_14ComposedLayoutINS4_7SwizzleILi3ELi4ELi3EEENS4_18smem_ptr_flag_bitsILi16EEENSU_INS5_IJSC_NSA_ILi64EEEEEENS5_IJS19_SB_EEEEEEEvNS4_8identityENS4_13SM90_TMA_LOADES1D_vS1E_EENS_8epilogue10collective6detail29Sm90TmaWarpSpecializedAdapterINS1I_15DefaultEpilogueISJ_SK_SK_NS1H_6thread17LinearCombinationISJ_Li1EffLNS1M_9ScaleType4KindE0ELNS_15FloatRoundStyleE2ESJ_EENS1_15EpilogueDefaultEEEEEvvEEEEvNT_6ParamsE,"",@"SHT_CUDA_INFO"
	.sectionflags	@""
	.align	4


	//----- nvinfo : EIATTR_CUDA_API_VERSION
	.align		4
        /*0000*/ 	.byte	0x04, 0x37
        /*0002*/ 	.short	(.L_21 - .L_20)
.L_20:
        /*0004*/ 	.word	0x00000082


	//----- nvinfo : EIATTR_KPARAM_INFO
	.align		4
.L_21:
        /*0008*/ 	.byte	0x04, 0x17
        /*000a*/ 	.short	(.L_23 - .L_22)
.L_22:
        /*000c*/ 	.word	0x00000000
        /*0010*/ 	.short	0x0000
        /*0012*/ 	.short	0x0070
        /*0014*/ 	.byte	0x00, 0xf0, 0x01, 0x10


	//----- nvinfo : EIATTR_SPARSE_MMA_MASK
	.align		4
.L_23:
        /*0018*/ 	.byte	0x03, 0x50
        /*001a*/ 	.short	0x0000


	//----- nvinfo : EIATTR_MAXREG_COUNT
	.align		4
        /*001c*/ 	.byte	0x03, 0x1b
        /*001e*/ 	.short	0x00a8


	//----- nvinfo : EIATTR_NUM_BARRIERS
	.align		4
        /*0020*/ 	.byte	0x02, 0x4c
        /*0022*/ 	.byte	0x01
	.zero		1


	//----- nvinfo : EIATTR_EXTERNS
	.align		4
        /*0024*/ 	.byte	0x04, 0x0f
        /*0026*/ 	.short	(.L_25 - .L_24)


	//   ....[0]....
	.align		4
.L_24:
        /*0028*/ 	.word	index@(__assertfail)


	//----- nvinfo : EIATTR_MERCURY_ISA_VERSION
	.align		4
.L_25:
        /*002c*/ 	.byte	0x03, 0x5f
        /*002e*/ 	.short	0x0101


	//----- nvinfo : EIATTR_INT_WARP_WIDE_INSTR_OFFSETS
	.align		4
        /*0030*/ 	.byte	0x04, 0x31
        /*0032*/ 	.short	(.L_27 - .L_26)


	//   ....[0]....
.L_26:
        /*0034*/ 	.word	0x000003e0


	//   ....[1]....
        /*0038*/ 	.word	0x00000400


	//   ....[2]....
        /*003c*/ 	.word	0x000005d0


	//   ....[3]....
        /*0040*/ 	.word	0x00002080


	//----- nvinfo : EIATTR_COOP_GROUP_MASK_REGIDS
	.align		4
.L_27:
        /*0044*/ 	.byte	0x04, 0x29
        /*0046*/ 	.short	(.L_29 - .L_28)


	//   ....[0]....
.L_28:
        /*0048*/ 	.word	0xffffffff


	//   ....[1]....
        /*004c*/ 	.word	0xffffffff


	//   ....[2]....
        /*0050*/ 	.word	0xffffffff


	//   ....[3]....
        /*0054*/ 	.word	0xffffffff


	//   ....[4]....
        /*0058*/ 	.word	0xffffffff


	//   ....[5]....
        /*005c*/ 	.word	0xffffffff


	//----- nvinfo : EIATTR_COOP_GROUP_INSTR_OFFSETS
	.align		4
.L_29:
        /*0060*/ 	.byte	0x04, 0x28
        /*0062*/ 	.short	(.L_31 - .L_30)


	//   ....[0]....
.L_30:
        /*0064*/ 	.word	0x00000060


	//   ....[1]....
        /*0068*/ 	.word	0x00000070


	//   ....[2]....
        /*006c*/ 	.word	0x00000130


	//   ....[3]....
        /*0070*/ 	.word	0x00000290


	//   ....[4]....
        /*0074*/ 	.word	0x00000740


	//   ....[5]....
        /*0078*/ 	.word	0x00001190


	//----- nvinfo : EIATTR_REG_RECONFIG
	.align		4
.L_31:
        /*007c*/ 	.byte	0x01, 0x54
	.zero		2


	//----- nvinfo : EIATTR_SYSCALL_OFFSETS
	.align		4
        /*0080*/ 	.byte	0x04, 0x46
        /*0082*/ 	.short	(.L_33 - .L_32)


	//   ....[0]....
.L_32:
        /*0084*/ 	.word	0x00001350


	//----- nvinfo : EIATTR_MBARRIER_INSTR_OFFSETS
	.align		4
.L_33:
        /*0088*/ 	.byte	0x04, 0x39
        /*008a*/ 	.short	(.L_35 - .L_34)


	//   ....[0]....
.L_34:
        /*008c*/ 	.word	0x00000230
        /*0090*/ 	.word	0x000000ff
        /*0094*/ 	.word	0x00000000
        /*0098*/ 	.short	0x0100
        /*009a*/ 	.byte	0x08
	.zero		1


	//   ....[1]....
        /*009c*/ 	.word	0x00000240
        /*00a0*/ 	.word	0x000000ff
        /*00a4*/ 	.word	0x00000010
        /*00a8*/ 	.short	0x0100
        /*00aa*/ 	.byte	0x08
	.zero		1


	//   ....[2]....
        /*00ac*/ 	.word	0x00000250
        /*00b0*/ 	.word	0x000000ff
        /*00b4*/ 	.word	0x00000008
        /*00b8*/ 	.short	0x0100
        /*00ba*/ 	.byte	0x08
	.zero		1


	//   ....[3]....
        /*00bc*/ 	.word	0x00000260
        /*00c0*/ 	.word	0x000000ff
        /*00c4*/ 	.word	0x00000018
        /*00c8*/ 	.short	0x0100
        /*00ca*/ 	.byte	0x08
	.zero		1


	//   ....[4]....
        /*00cc*/ 	.word	0x00000650
        /*00d0*/ 	.word	0x000000ff
        /*00d4*/ 	.word	0x00000030
        /*00d8*/ 	.short	0x0100
        /*00da*/ 	.byte	0x06
	.zero		1


	//   ....[5]....
        /*00dc*/ 	.word	0x000006e0
        /*00e0*/ 	.word	0x000000ff
        /*00e4*/ 	.word	0x00000038
        /*00e8*/ 	.short	0x0100
        /*00ea*/ 	.byte	0x06
	.zero		1


	//   ....[6]....
        /*00ec*/ 	.word	0x00001410
        /*00f0*/ 	.word	0x00000003
        /*00f4*/ 	.word	0x00000000
        /*00f8*/ 	.short	0x010a
        /*00fa*/ 	.byte	0x3f
	.zero		1


	//   ....[7]....
        /*00fc*/ 	.word	0x00001450
        /*0100*/ 	.word	0x00000003
        /*0104*/ 	.word	0x00000000
        /*0108*/ 	.short	0x010a
        /*010a*/ 	.byte	0x3f
	.zero		1


	//   ....[8]....
        /*010c*/ 	.word	0x00001a50
        /*0110*/ 	.word	0x00000005
        /*0114*/ 	.word	0x00000000
        /*0118*/ 	.short	0x010a
        /*011a*/ 	.byte	0x3f
	.zero		1


	//   ....[9]....
        /*011c*/ 	.word	0x00001a90
        /*0120*/ 	.word	0x00000005
        /*0124*/ 	.word	0x00000000
        /*0128*/ 	.short	0x010a
        /*012a*/ 	.byte	0x3f
	.zero		1


	//   ....[10]....
        /*012c*/ 	.word	0x00001f20
        /*0130*/ 	.word	0x00000005
        /*0134*/ 	.word	0x00000000
        /*0138*/ 	.short	0x0101
        /*013a*/ 	.byte	0x3f
	.zero		1


	//   ....[11]....
        /*013c*/ 	.word	0x00002100
        /*0140*/ 	.word	0x00000003
        /*0144*/ 	.word	0x00000000
        /*0148*/ 	.short	0x0101
        /*014a*/ 	.byte	0x3f
	.zero		1


	//   ....[12]....
        /*014c*/ 	.word	0x0000aef0
        /*0150*/ 	.word	0x00000016
        /*0154*/ 	.word	0x00000010
        /*0158*/ 	.short	0x010a
        /*015a*/ 	.byte	0x3f
	.zero		1


	//   ....[13]....
        /*015c*/ 	.word	0x0000b380
        /*0160*/ 	.word	0x00000005
        /*0164*/ 	.word	0x00000038
        /*0168*/ 	.short	0x0101
        /*016a*/ 	.byte	0x3f
	.zero		1


	//   ....[14]....
        /*016c*/ 	.word	0x0000ba90
        /*0170*/ 	.word	0x00000007
        /*0174*/ 	.word	0x00000000
        /*0178*/ 	.short	0x010a
        /*017a*/ 	.byte	0x3f
	.zero		1


	//   ....[15]....
        /*017c*/ 	.word	0x0000bb10
        /*0180*/ 	.word	0x00000003
        /*0184*/ 	.word	0x00000000
        /*0188*/ 	.short	0x010a
        /*018a*/ 	.byte	0x3f
	.zero		1


	//   ....[16]....
        /*018c*/ 	.word	0x0000bb70
        /*0190*/ 	.word	0x00000003
        /*0194*/ 	.word	0x00000000
        /*0198*/ 	.short	0x010a
        /*019a*/ 	.byte	0x3f
	.zero		1


	//   ....[17]....
        /*019c*/ 	.word	0x0000bbc0
        /*01a0*/ 	.word	0x00000005
        /*01a4*/ 	.word	0x00000000
        /*01a8*/ 	.short	0x010a
        /*01aa*/ 	.byte	0x3f
	.zero		1


	//   ....[18]....
        /*01ac*/ 	.word	0x0000bc90
        /*01b0*/ 	.word	0x00000016
        /*01b4*/ 	.word	0x00000010
        /*01b8*/ 	.short	0x010a
        /*01ba*/ 	.byte	0x3f
	.zero		1


	//   ....[19]....
        /*01bc*/ 	.word	0x0000bd60
        /*01c0*/ 	.word	0x00000007
        /*01c4*/ 	.word	0x00000000
        /*01c8*/ 	.short	0x010a
        /*01ca*/ 	.byte	0x3f
	.zero		1


	//----- nvinfo : EIATTR_NUM_MBARRIERS
	.align		4
.L_35:
        /*01cc*/ 	.byte	0x03, 0x38
        /*01ce*/ 	.short	0x0006


	//----- nvinfo : EIATTR_EXIT_INSTR_OFFSETS
	.align		4
        /*01d0*/ 	.byte	0x04, 0x1c
        /*01d2*/ 	.short	(.L_37 - .L_36)


	//   ....[0]....
.L_36:
        /*01d4*/ 	.word	0x000008a0


	//   ....[1]....
        /*01d8*/ 	.word	0x000010c0


	//   ....[2]....
        /*01dc*/ 	.word	0x0000a610


	//   ....[3]....
        /*01e0*/ 	.word	0x0000ab70


	//   ....[4]....
        /*01e4*/ 	.word	0x0000bb60


	//----- nvinfo : EIATTR_MAX_THREADS
	.align		4
.L_37:
        /*01e8*/ 	.byte	0x04, 0x05
        /*01ea*/ 	.short	(.L_39 - .L_38)
.L_38:
        /*01ec*/ 	.word	0x00000180
        /*01f0*/ 	.word	0x00000001
        /*01f4*/ 	.word	0x00000001


	//----- nvinfo : EIATTR_CRS_STACK_SIZE
	.align		4
.L_39:
        /*01f8*/ 	.byte	0x04, 0x1e
        /*01fa*/ 	.short	(.L_41 - .L_40)
.L_40:
        /*01fc*/ 	.word	0x00000000


	//----- nvinfo : EIATTR_CBANK_PARAM_SIZE
	.align		4
.L_41:
        /*0200*/ 	.byte	0x03, 0x19
        /*0202*/ 	.short	0x0470


	//----- nvinfo : EIATTR_PARAM_CBANK
	.align		4
        /*0204*/ 	.byte	0x04, 0x0a
        /*0206*/ 	.short	(.L_43 - .L_42)
	.align		4
.L_42:
        /*0208*/ 	.word	index@(.nv.constant0._ZN7cutlass13device_kernelINS_4gemm6kernel13GemmUniversalIN4cute5tupleIJiiiiEEENS1_10collective13CollectiveMmaINS1_34MainloopSm90TmaGmmaWarpSpecializedILi2ENS5_IJNS4_1CILi1EEENSA_ILi8EEESB_EEENS1_35KernelTmaWarpSpecializedCooperativeEEENS5_IJNSA_ILi128EEENSA_ILi256EEESG_EEENS_10bfloat16_tENS5_IJlSB_lEEESJ_SK_NS4_8TiledMMAINS4_8MMA_AtomIJNS4_4SM904GMMA28MMA_64x256x16_F32BF16BF16_SSILNSO_5MajorE0ELSQ_0ELNSO_7ScaleInE1ELSR_1EEEEEENS4_6LayoutINS5_IJNSA_ILi2EEESB_SB_EEENS5_IJSB_NSA_ILi0EEESX_EEEEENS5_IJNS4_10UnderscoreES10_S10_EEEEENS4_23SM90_TMA_LOAD_MULTICASTENS4_14ComposedLayoutINS4_7SwizzleILi3ELi4ELi3EEENS4_18smem_ptr_flag_bitsILi16EEENSU_INS5_IJSC_NSA_ILi64EEEEEENS5_IJS19_SB_EEEEEEEvNS4_8identityENS4_13SM90_TMA_LOADES1D_vS1E_EENS_8epilogue10collective6detail29Sm90TmaWarpSpecializedAdapterINS1I_15DefaultEpilogueISJ_SK_SK_NS1H_6thread17LinearCombinationISJ_Li1EffLNS1M_9ScaleType4KindE0ELNS_15FloatRoundStyleE2ESJ_EENS1_15EpilogueDefaultEEEEEvvEEEEvNT_6ParamsE)
        /*020c*/ 	.short	0x0210
        /*020e*/ 	.short	0x0470


	//----- nvinfo : EIATTR_SW_WAR
	.align		4
.L_43:
        /*0210*/ 	.byte	0x04, 0x36
        /*0212*/ 	.short	(.L_45 - .L_44)
.L_44:
        /*0214*/ 	.word	0x00000008
.L_45:


//--------------------- .nv.callgraph             --------------------------
	.section	.nv.callgraph,"",@"SHT_CUDA_CALLGRAPH"
	.align	4
	.sectionentsize	8
	.align		4
        /*0000*/ 	.word	0x00000000
	.align		4
        /*0004*/ 	.word	0xffffffff
	.align		4
        /*0008*/ 	.word	index@(_ZN7cutlass13device_kernelINS_4gemm6kernel13GemmUniversalIN4cute5tupleIJiiiiEEENS1_10collective13CollectiveMmaINS1_34MainloopSm90TmaGmmaWarpSpecializedILi2ENS5_IJNS4_1CILi1EEENSA_ILi8EEESB_EEENS1_35KernelTmaWarpSpecializedCooperativeEEENS5_IJNSA_ILi128EEENSA_ILi256EEESG_EEENS_10bfloat16_tENS5_IJlSB_lEEESJ_SK_NS4_8TiledMMAINS4_8MMA_AtomIJNS4_4SM904GMMA28MMA_64x256x16_F32BF16BF16_SSILNSO_5MajorE0ELSQ_0ELNSO_7ScaleInE1ELSR_1EEEEEENS4_6LayoutINS5_IJNSA_ILi2EEESB_SB_EEENS5_IJSB_NSA_ILi0EEESX_EEEEENS5_IJNS4_10UnderscoreES10_S10_EEEEENS4_23SM90_TMA_LOAD_MULTICASTENS4_14ComposedLayoutINS4_7SwizzleILi3ELi4ELi3EEENS4_18smem_ptr_flag_bitsILi16EEENSU_INS5_IJSC_NSA_ILi64EEEEEENS5_IJS19_SB_EEEEEEEvNS4_8identityENS4_13SM90_TMA_LOADES1D_vS1E_EENS_8epilogue10collective6detail29Sm90TmaWarpSpecializedAdapterINS1I_15DefaultEpilogueISJ_SK_SK_NS1H_6thread17LinearCombinationISJ_Li1EffLNS1M_9ScaleType4KindE0ELNS_15FloatRoundStyleE2ESJ_EENS1_15EpilogueDefaultEEEEEvvEEEEvNT_6ParamsE)
	.align		4
        /*000c*/ 	.word	index@(__assertfail)
	.align		4
        /*0010*/ 	.word	0x00000000
	.align		4
        /*0014*/ 	.word	0xfffffffe
	.align		4
        /*0018*/ 	.word	0x00000000
	.align		4
        /*001c*/ 	.word	0xfffffffd
	.align		4
        /*0020*/ 	.word	0x00000000
	.align		4
        /*0024*/ 	.word	0xfffffffc


//--------------------- .nv.constant4             --------------------------
	.section	.nv.constant4,"a",@progbits
	.align	8
	.align		8
.nv.constant4:
        /*0000*/ 	.dword	__assertfail
	.align		8
        /*0008*/ 	.dword	__unnamed_1
	.align		8
        /*0010*/ 	.dword	_ZN40_INTERNAL_6e6808dc_4_k_cu_0fc512dd_162544cuda3std3__45__cpo5beginE
	.align		8
        /*0018*/ 	.dword	_ZN40_INTERNAL_6e6808dc_4_k_cu_0fc512dd_162544cuda3std3__45__cpo3endE
	.align		8
        /*0020*/ 	.dword	_ZN40_INTERNAL_6e6808dc_4_k_cu_0fc512dd_162544cuda3std3__45__cpo6cbeginE
	.align		8
        /*0028*/ 	.dword	_ZN40_INTERNAL_6e6808dc_4_k_cu_0fc512dd_162544cuda3std3__45__cpo4cendE
	.align		8
        /*0030*/ 	.dword	_ZN40_INTERNAL_6e6808dc_4_k_cu_0fc512dd_162544cuda3std3__442_GLOBAL__N__6e6808dc_4_k_cu_0fc512dd_162546ignoreE
	.align		8
        /*0038*/ 	.dword	_ZN40_INTERNAL_6e6808dc_4_k_cu_0fc512dd_162544cuda3std3__419piecewise_constructE
	.align		8
        /*0040*/ 	.dword	_ZN40_INTERNAL_6e6808dc_4_k_cu_0fc512dd_162544cuda3std3__48in_placeE
	.align		8
        /*0048*/ 	.dword	_ZN40_INTERNAL_6e6808dc_4_k_cu_0fc512dd_162544cuda3std6ranges3__45__cpo4swapE
	.align		8
        /*0050*/ 	.dword	_ZN40_INTERNAL_6e6808dc_4_k_cu_0fc512dd_162544cuda3std6ranges3__45__cpo9iter_moveE
	.align		8
        /*0058*/ 	.dword	_ZN40_INTERNAL_6e6808dc_4_k_cu_0fc512dd_162544cute7productE
	.align		8
        /*0060*/ 	.dword	_ZN40_INTERNAL_6e6808dc_4_k_cu_0fc512dd_162544cute1_E
	.align		8
        /*0068*/ 	.dword	$str$22
	.align		8
        /*0070*/ 	.dword	$str$23


//--------------------- .text._ZN7cutlass13device_kernelINS_4gemm6kernel13GemmUniversalIN4cute5tupleIJiiiiEEENS1_10collective13CollectiveMmaINS1_34MainloopSm90TmaGmmaWarpSpecializedILi2ENS5_IJNS4_1CILi1EEENSA_ILi8EEESB_EEENS1_35KernelTmaWarpSpecializedCooperativeEEENS5_IJNSA_ILi128EEENSA_ILi256EEESG_EEENS_10bfloat16_tENS5_IJlSB_lEEESJ_SK_NS4_8TiledMMAINS4_8MMA_AtomIJNS4_4SM904GMMA28MMA_64x256x16_F32BF16BF16_SSILNSO_5MajorE0ELSQ_0ELNSO_7ScaleInE1ELSR_1EEEEEENS4_6LayoutINS5_IJNSA_ILi2EEESB_SB_EEENS5_IJSB_NSA_ILi0EEESX_EEEEENS5_IJNS4_10UnderscoreES10_S10_EEEEENS4_23SM90_TMA_LOAD_MULTICASTENS4_14ComposedLayoutINS4_7SwizzleILi3ELi4ELi3EEENS4_18smem_ptr_flag_bitsILi16EEENSU_INS5_IJSC_NSA_ILi64EEEEEENS5_IJS19_SB_EEEEEEEvNS4_8identityENS4_13SM90_TMA_LOADES1D_vS1E_EENS_8epilogue10collective6detail29Sm90TmaWarpSpecializedAdapterINS1I_15DefaultEpilogueISJ_SK_SK_NS1H_6thread17LinearCombinationISJ_Li1EffLNS1M_9ScaleType4KindE0ELNS_15FloatRoundStyleE2ESJ_EENS1_15EpilogueDefaultEEEEEvvEEEEvNT_6ParamsE --------------------------
	.section	.text._ZN7cutlass13device_kernelINS_4gemm6kernel13GemmUniversalIN4cute5tupleIJiiiiEEENS1_10collective13CollectiveMmaINS1_34MainloopSm90TmaGmmaWarpSpecializedILi2ENS5_IJNS4_1CILi1EEENSA_ILi8EEESB_EEENS1_35KernelTmaWarpSpecializedCooperativeEEENS5_IJNSA_ILi128EEENSA_ILi256EEESG_EEENS_10bfloat16_tENS5_IJlSB_lEEESJ_SK_NS4_8TiledMMAINS4_8MMA_AtomIJNS4_4SM904GMMA28MMA_64x256x16_F32BF16BF16_SSILNSO_5MajorE0ELSQ_0ELNSO_7ScaleInE1ELSR_1EEEEEENS4_6LayoutINS5_IJNSA_ILi2EEESB_SB_EEENS5_IJSB_NSA_ILi0EEESX_EEEEENS5_IJNS4_10UnderscoreES10_S10_EEEEENS4_23SM90_TMA_LOAD_MULTICASTENS4_14ComposedLayoutINS4_7SwizzleILi3ELi4ELi3EEENS4_18smem_ptr_flag_bitsILi16EEENSU_INS5_IJSC_NSA_ILi64EEEEEENS5_IJS19_SB_EEEEEEEvNS4_8identityENS4_13SM90_TMA_LOADES1D_vS1E_EENS_8epilogue10collective6detail29Sm90TmaWarpSpecializedAdapterINS1I_15DefaultEpilogueISJ_SK_SK_NS1H_6thread17LinearCombinationISJ_Li1EffLNS1M_9ScaleType4KindE0ELNS_15FloatRoundStyleE2ESJ_EENS1_15EpilogueDefaultEEEEEvvEEEEvNT_6ParamsE,"ax",@progbits
	.align	128
.text._ZN7cutlass13device_kernelINS_4gemm6kernel13GemmUniversalIN4cute5tupleIJiiiiEEENS1_10collective13CollectiveMmaINS1_34MainloopSm90TmaGmmaWarpSpecializedILi2ENS5_IJNS4_1CILi1EEENSA_ILi8EEESB_EEENS1_35KernelTmaWarpSpecializedCooperativeEEENS5_IJNSA_ILi128EEENSA_ILi256EEESG_EEENS_10bfloat16_tENS5_IJlSB_lEEESJ_SK_NS4_8TiledMMAINS4_8MMA_AtomIJNS4_4SM904GMMA28MMA_64x256x16_F32BF16BF16_SSILNSO_5MajorE0ELSQ_0ELNSO_7ScaleInE1ELSR_1EEEEEENS4_6LayoutINS5_IJNSA_ILi2EEESB_SB_EEENS5_IJSB_NSA_ILi0EEESX_EEEEENS5_IJNS4_10UnderscoreES10_S10_EEEEENS4_23SM90_TMA_LOAD_MULTICASTENS4_14ComposedLayoutINS4_7SwizzleILi3ELi4ELi3EEENS4_18smem_ptr_flag_bitsILi16EEENSU_INS5_IJSC_NSA_ILi64EEEEEENS5_IJS19_SB_EEEEEEEvNS4_8identityENS4_13SM90_TMA_LOADES1D_vS1E_EENS_8epilogue10collective6detail29Sm90TmaWarpSpecializedAdapterINS1I_15DefaultEpilogueISJ_SK_SK_NS1H_6thread17LinearCombinationISJ_Li1EffLNS1M_9ScaleType4KindE0ELNS_15FloatRoundStyleE2ESJ_EENS1_15EpilogueDefaultEEEEEvvEEEEvNT_6ParamsE:
        .type           _ZN7cutlass13device_kernelINS_4gemm6kernel13GemmUniversalIN4cute5tupleIJiiiiEEENS1_10collective13CollectiveMmaINS1_34MainloopSm90TmaGmmaWarpSpecializedILi2ENS5_IJNS4_1CILi1EEENSA_ILi8EEESB_EEENS1_35KernelTmaWarpSpecializedCooperativeEEENS5_IJNSA_ILi128EEENSA_ILi256EEESG_EEENS_10bfloat16_tENS5_IJlSB_lEEESJ_SK_NS4_8TiledMMAINS4_8MMA_AtomIJNS4_4SM904GMMA28MMA_64x256x16_F32BF16BF16_SSILNSO_5MajorE0ELSQ_0ELNSO_7ScaleInE1ELSR_1EEEEEENS4_6LayoutINS5_IJNSA_ILi2EEESB_SB_EEENS5_IJSB_NSA_ILi0EEESX_EEEEENS5_IJNS4_10UnderscoreES10_S10_EEEEENS4_23SM90_TMA_LOAD_MULTICASTENS4_14ComposedLayoutINS4_7SwizzleILi3ELi4ELi3EEENS4_18smem_ptr_flag_bitsILi16EEENSU_INS5_IJSC_NSA_ILi64EEEEEENS5_IJS19_SB_EEEEEEEvNS4_8identityENS4_13SM90_TMA_LOADES1D_vS1E_EENS_8epilogue10collective6detail29Sm90TmaWarpSpecializedAdapterINS1I_15DefaultEpilogueISJ_SK_SK_NS1H_6thread17LinearCombinationISJ_Li1EffLNS1M_9ScaleType4KindE0ELNS_15FloatRoundStyleE2ESJ_EENS1_15EpilogueDefaultEEEEEvvEEEEvNT_6ParamsE,@function
        .size           _ZN7cutlass13device_kernelINS_4gemm6kernel13GemmUniversalIN4cute5tupleIJiiiiEEENS1_10collective13CollectiveMmaINS1_34MainloopSm90TmaGmmaWarpSpecializedILi2ENS5_IJNS4_1CILi1EEENSA_ILi8EEESB_EEENS1_35KernelTmaWarpSpecializedCooperativeEEENS5_IJNSA_ILi128EEENSA_ILi256EEESG_EEENS_10bfloat16_tENS5_IJlSB_lEEESJ_SK_NS4_8TiledMMAINS4_8MMA_AtomIJNS4_4SM904GMMA28MMA_64x256x16_F32BF16BF16_SSILNSO_5MajorE0ELSQ_0ELNSO_7ScaleInE1ELSR_1EEEEEENS4_6LayoutINS5_IJNSA_ILi2EEESB_SB_EEENS5_IJSB_NSA_ILi0EEESX_EEEEENS5_IJNS4_10UnderscoreES10_S10_EEEEENS4_23SM90_TMA_LOAD_MULTICASTENS4_14ComposedLayoutINS4_7SwizzleILi3ELi4ELi3EEENS4_18smem_ptr_flag_bitsILi16EEENSU_INS5_IJSC_NSA_ILi64EEEEEENS5_IJS19_SB_EEEEEEEvNS4_8identityENS4_13SM90_TMA_LOADES1D_vS1E_EENS_8epilogue10collective6detail29Sm90TmaWarpSpecializedAdapterINS1I_15DefaultEpilogueISJ_SK_SK_NS1H_6thread17LinearCombinationISJ_Li1EffLNS1M_9ScaleType4KindE0ELNS_15FloatRoundStyleE2ESJ_EENS1_15EpilogueDefaultEEEEEvvEEEEvNT_6ParamsE,(.L_x_321 - _ZN7cutlass13device_kernelINS_4gemm6kernel13GemmUniversalIN4cute5tupleIJiiiiEEENS1_10collective13CollectiveMmaINS1_34MainloopSm90TmaGmmaWarpSpecializedILi2ENS5_IJNS4_1CILi1EEENSA_ILi8EEESB_EEENS1_35KernelTmaWarpSpecializedCooperativeEEENS5_IJNSA_ILi128EEENSA_ILi256EEESG_EEENS_10bfloat16_tENS5_IJlSB_lEEESJ_SK_NS4_8TiledMMAINS4_8MMA_AtomIJNS4_4SM904GMMA28MMA_64x256x16_F32BF16BF16_SSILNSO_5MajorE0ELSQ_0ELNSO_7ScaleInE1ELSR_1EEEEEENS4_6LayoutINS5_IJNSA_ILi2EEESB_SB_EEENS5_IJSB_NSA_ILi0EEESX_EEEEENS5_IJNS4_10UnderscoreES10_S10_EEEEENS4_23SM90_TMA_LOAD_MULTICASTENS4_14ComposedLayoutINS4_7SwizzleILi3ELi4ELi3EEENS4_18smem_ptr_flag_bitsILi16EEENSU_INS5_IJSC_NSA_ILi64EEEEEENS5_IJS19_SB_EEEEEEEvNS4_8identityENS4_13SM90_TMA_LOADES1D_vS1E_EENS_8epilogue10collective6detail29Sm90TmaWarpSpecializedAdapterINS1I_15DefaultEpilogueISJ_SK_SK_NS1H_6thread17LinearCombinationISJ_Li1EffLNS1M_9ScaleType4KindE0ELNS_15FloatRoundStyleE2ESJ_EENS1_15EpilogueDefaultEEEEEvvEEEEvNT_6ParamsE)
        .other          _ZN7cutlass13device_kernelINS_4gemm6kernel13GemmUniversalIN4cute5tupleIJiiiiEEENS1_10collective13CollectiveMmaINS1_34MainloopSm90TmaGmmaWarpSpecializedILi2ENS5_IJNS4_1CILi1EEENSA_ILi8EEESB_EEENS1_35KernelTmaWarpSpecializedCooperativeEEENS5_IJNSA_ILi128EEENSA_ILi256EEESG_EEENS_10bfloat16_tENS5_IJlSB_lEEESJ_SK_NS4_8TiledMMAINS4_8MMA_AtomIJNS4_4SM904GMMA28MMA_64x256x16_F32BF16BF16_SSILNSO_5MajorE0ELSQ_0ELNSO_7ScaleInE1ELSR_1EEEEEENS4_6LayoutINS5_IJNSA_ILi2EEESB_SB_EEENS5_IJSB_NSA_ILi0EEESX_EEEEENS5_IJNS4_10UnderscoreES10_S10_EEEEENS4_23SM90_TMA_LOAD_MULTICASTENS4_14ComposedLayoutINS4_7SwizzleILi3ELi4ELi3EEENS4_18smem_ptr_flag_bitsILi16EEENSU_INS5_IJSC_NSA_ILi64EEEEEENS5_IJS19_SB_EEEEEEEvNS4_8identityENS4_13SM90_TMA_LOADES1D_vS1E_EENS_8epilogue10collective6detail29Sm90TmaWarpSpecializedAdapterINS1I_15DefaultEpilogueISJ_SK_SK_NS1H_6thread17LinearCombinationISJ_Li1EffLNS1M_9ScaleType4KindE0ELNS_15FloatRoundStyleE2ESJ_EENS1_15EpilogueDefaultEEEEEvvEEEEvNT_6ParamsE,@"STO_CUDA_ENTRY STV_DEFAULT"
_ZN7cutlass13device_kernelINS_4gemm6kernel13GemmUniversalIN4cute5tupleIJiiiiEEENS1_10collective13CollectiveMmaINS1_34MainloopSm90TmaGmmaWarpSpecializedILi2ENS5_IJNS4_1CILi1EEENSA_ILi8EEESB_EEENS1_35KernelTmaWarpSpecializedCooperativeEEENS5_IJNSA_ILi128EEENSA_ILi256EEESG_EEENS_10bfloat16_tENS5_IJlSB_lEEESJ_SK_NS4_8TiledMMAINS4_8MMA_AtomIJNS4_4SM904GMMA28MMA_64x256x16_F32BF16BF16_SSILNSO_5MajorE0ELSQ_0ELNSO_7ScaleInE1ELSR_1EEEEEENS4_6LayoutINS5_IJNSA_ILi2EEESB_SB_EEENS5_IJSB_NSA_ILi0EEESX_EEEEENS5_IJNS4_10UnderscoreES10_S10_EEEEENS4_23SM90_TMA_LOAD_MULTICASTENS4_14ComposedLayoutINS4_7SwizzleILi3ELi4ELi3EEENS4_18smem_ptr_flag_bitsILi16EEENSU_INS5_IJSC_NSA_ILi64EEEEEENS5_IJS19_SB_EEEEEEEvNS4_8identityENS4_13SM90_TMA_LOADES1D_vS1E_EENS_8epilogue10collective6detail29Sm90TmaWarpSpecializedAdapterINS1I_15DefaultEpilogueISJ_SK_SK_NS1H_6thread17LinearCombinationISJ_Li1EffLNS1M_9ScaleType4KindE0ELNS_15FloatRoundStyleE2ESJ_EENS1_15EpilogueDefaultEEEEEvvEEEEvNT_6ParamsE:
[----:B------:R-:W0:Y:S01]  /*0000*/  LDC R1, c[0x0][0x28] ;  /* 0x00000a00ff017b82 */ /* 0x000e220000000800 */
[----:B------:R-:W1:Y:S01]  /*0010*/  S2R R18, SR_TID.X ;  /* 0x0000000000127919 */ /* 0x000e620000002100 */
[----:B------:R-:W-:Y:S01]  /*0020*/  ELECT P0, URZ, PT ;  /* 0x00000000003f782f */ /* 0x000fe20003800000 */
[----:B------:R-:W-:Y:S01]  /*0030*/  BSSY B0, `(.L_x_0) ;  /* 0x000000f000007945 */ /* 0x000fe20003800000 */
[--C-:B-1----:R-:W-:Y:S02]  /*0040*/  SHF.R.U32.HI R0, RZ, 0x5, R18.reuse ;  /* 0x00000005ff007819 */ /* 0x102fe40000011612 */
[----:B------:R-:W-:-:S03]  /*0050*/  SHF.R.U32.HI R3, RZ, 0x7, R18 ;  /* 0x00000007ff037819 */ /* 0x000fc60000011612 */
[----:B------:R-:W1:Y:S04]  /*0060*/  SHFL.IDX PT, R2, R0, RZ, 0x1f ;  /* 0x00001fff00027589 */ /* 0x000e6800000e0000 */
[----:B------:R2:W3:Y:S01]  /*0070*/  SHFL.IDX PT, R5, R3, RZ, 0x1f ;  /* 0x00001fff03057589 */ /* 0x0004e200000e0000 */
[----:B-1----:R-:W-:-:S13]  /*0080*/  ISETP.NE.OR P0, PT, R2, RZ, !P0 ;  /* 0x000000ff0200720c */ /* 0x002fda0004705670 */
[----:B0-23--:R-:W-:Y:S05]  /*0090*/  @P0 BRA `(.L_x_1) ;  /* 0x0000000000200947 */ /* 0x00dfea0003800000 */
[----:B------:R-:W-:Y:S02]  /*00a0*/  ULDC.64 UR4, c[0x0][0x198] ;  /* 0x0000660000047ab9 */ /* 0x000fe40000000a00 */
[----:B------:R-:W-:Y:S02]  /*00b0*/  UIADD3 UR6, UP0, UR4, 0xf0, URZ ;  /* 0x000000f004067890 */ /* 0x000fe4000ff1e03f */
[----:B------:R-:W-:Y:S02]  /*00c0*/  UIADD3 UR4, UP1, UR4, 0x1f0, URZ ;  /* 0x000001f004047890 */ /* 0x000fe4000ff3e03f */
[----:B------:R-:W-:Y:S02]  /*00d0*/  UIADD3.X UR7, URZ, UR5, URZ, UP0, !UPT ;  /* 0x000000053f077290 */ /* 0x000fe400087fe43f */
[----:B------:R-:W-:-:S07]  /*00e0*/  UIADD3.X UR5, URZ, UR5, URZ, UP1, !UPT ;  /* 0x000000053f057290 */ /* 0x000fce0008ffe43f */
[----:B------:R0:W-:Y:S02]  /*00f0*/  UTMACCTL.PF [UR6] ;  /* 0x00000000060079b9 */ /* 0x0001e40008040000 */
[----:B------:R0:W-:Y:S02]  /*0100*/  UTMACCTL.PF [UR4] ;  /* 0x00000000040079b9 */ /* 0x0001e40008040000 */
[----:B0-----:R-:W-:Y:S01]  /*0110*/  NOP ;  /* 0x0000000000007918 */ /* 0x001fe20000000000 */
.L_x_1:
[----:B------:R-:W-:Y:S05]  /*0120*/  BSYNC B0 ;  /* 0x0000000000007941 */ /* 0x000fea0003800000 */
.L_x_0:
[----:B------:R-:W0:Y:S02]  /*0130*/  SHFL.IDX PT, R3, R0, RZ, 0x1f ;  /* 0x00001fff00037589 */ /* 0x000e2400000e0000 */
[----:B0-----:R-:W-:-:S13]  /*0140*/  ISETP.NE.AND P0, PT, R3, RZ, PT ;  /* 0x000000ff0300720c */ /* 0x001fda0003f05270 */
[----:B------:R-:W-:Y:S05]  /*0150*/  @P0 BRA `(.L_x_2) ;  /* 0x0000000000480947 */ /* 0x000fea0003800000 */
[----:B------:R-:W0:Y:S01]  /*0160*/  S2UR UR8, SR_CgaCtaId ;  /* 0x00000000000879c3 */ /* 0x000e220000008800 */
[----:B------:R-:W-:Y:S01]  /*0170*/  UMOV UR4, 0x400 ;  /* 0x0000040000047882 */ /* 0x000fe20000000000 */
[----:B------:R-:W-:Y:S01]  /*0180*/  UMOV UR5, 0x1 ;  /* 0x0000000100057882 */ /* 0x000fe20000000000 */
[----:B------:R-:W-:Y:S01]  /*0190*/  UMOV UR6, 0x10 ;  /* 0x0000001000067882 */ /* 0x000fe20000000000 */
[----:B------:R-:W-:Y:S01]  /*01a0*/  ELECT P0, URZ, PT ;  /* 0x00000000003f782f */ /* 0x000fe20003800000 */
[----:B------:R-:W-:-:S04]  /*01b0*/  UIADD3 UR6, -UR6, 0x100000, URZ ;  /* 0x0010000006067890 */ /* 0x000fc8000fffe13f */
[----:B------:R-:W-:Y:S02]  /*01c0*/  USHF.L.U32 UR7, UR6, 0xb, URZ ;  /* 0x0000000b06077899 */ /* 0x000fe4000800063f */
[----:B------:R-:W-:Y:S02]  /*01d0*/  USHF.L.U32 UR6, UR6, 0x1, URZ ;  /* 0x0000000106067899 */ /* 0x000fe4000800063f */
[----:B0-----:R-:W-:Y:S02]  /*01e0*/  ULEA UR8, UR8, UR4, 0x18 ;  /* 0x0000000408087291 */ /* 0x001fe4000f8ec03f */
[----:B------:R-:W-:-:S04]  /*01f0*/  UIADD3 UR4, -UR5, 0x100000, URZ ;  /* 0x0010000005047890 */ /* 0x000fc8000fffe13f */
[----:B------:R-:W-:Y:S02]  /*0200*/  USHF.L.U32 UR5, UR4, 0xb, URZ ;  /* 0x0000000b04057899 */ /* 0x000fe4000800063f */
[----:B------:R-:W-:Y:S01]  /*0210*/  USHF.L.U32 UR4, UR4, 0x1, URZ ;  /* 0x0000000104047899 */ /* 0x000fe2000800063f */
[----:B------:R-:W0:Y:S11]  /*0220*/  FENCE.VIEW.ASYNC.S ;  /* 0x00000000000073c6 */ /* 0x000e360000000000 */
[----:B0-----:R0:W1:Y:S01]  /*0230*/  SYNCS.EXCH.64 URZ, [UR8], UR4 ;  /* 0x00000004083f75b2 */ /* 0x0010620008000100 */
[----:B------:R0:W2:Y:S01]  /*0240*/  SYNCS.EXCH.64 URZ, [UR8+0x10], UR6 ;  /* 0x00001006083f75b2 */ /* 0x0000a20008000100 */
[----:B------:R0:W3:Y:S01]  /*0250*/  SYNCS.EXCH.64 URZ, [UR8+0x8], UR4 ;  /* 0x00000804083f75b2 */ /* 0x0000e20008000100 */
[----:B------:R0:W4:Y:S01]  /*0260*/  SYNCS.EXCH.64 URZ, [UR8+0x18], UR6 ;  /* 0x00001806083f75b2 */ /* 0x0001220008000100 */
[----:B------:R-:W-:Y:S01]  /*0270*/  NOP ;  /* 0x0000000000007918 */ /* 0x000fe20000000000 */
.L_x_2:
[----:B------:R-:W-:Y:S01]  /*0280*/  SHF.R.S32.HI R7, RZ, 0x1f, R18 ;  /* 0x0000001fff077819 */ /* 0x000fe20000011412 */
[----:B------:R-:W5:Y:S01]  /*0290*/  SHFL.IDX PT, R0, R0, RZ, 0x1f ;  /* 0x00001fff00007589 */ /* 0x000f6200000e0000 */
[----:B0-----:R-:W0:Y:S01]  /*02a0*/  S2UR UR8, SR_CTAID.X ;  /* 0x00000000000879c3 */ /* 0x001e220000002500 */
[----:B------:R-:W-:Y:S02]  /*02b0*/  ELECT P0, URZ, PT ;  /* 0x00000000003f782f */ /* 0x000fe40003800000 */
[----:B------:R-:W-:Y:S01]  /*02c0*/  LEA.HI R7, R7, R18, RZ, 0x7 ;  /* 0x0000001207077211 */ /* 0x000fe200078f38ff */
[----:B------:R-:W1:Y:S01]  /*02d0*/  S2R R4, SR_CTAID.Y ;  /* 0x0000000000047919 */ /* 0x000e620000002600 */
[----:B------:R-:W-:Y:S01]  /*02e0*/  ULDC UR4, c[0x0][0x154] ;  /* 0x0000550000047ab9 */ /* 0x000fe20000000800 */
[----:B------:R-:W-:Y:S01]  /*02f0*/  NOP ;  /* 0x0000000000007918 */ /* 0x000fe20000000000 */
[----:B------:R-:W-:Y:S01]  /*0300*/  LOP3.LUT R7, R7, 0xffffff80, RZ, 0xc0, !PT ;  /* 0xffffff8007077812 */ /* 0x000fe200078ec0ff */
[----:B------:R-:W-:Y:S01]  /*0310*/  NOP ;  /* 0x0000000000007918 */ /* 0x000fe20000000000 */
[----:B------:R-:W2:Y:S03]  /*0320*/  LDC R12, c[0x0][0x140] ;  /* 0x00005000ff0c7b82 */ /* 0x000ea60000000800 */
[----:B------:R-:W-:-:S05]  /*0330*/  IMAD.IADD R7, R18, 0x1, -R7 ;  /* 0x0000000112077824 */ /* 0x000fca00078e0a07 */
[----:B------:R-:W-:Y:S02]  /*0340*/  SHF.R.S32.HI R6, RZ, 0x1f, R7 ;  /* 0x0000001fff067819 */ /* 0x000fe40000011407 */
[----:B------:R-:W-:Y:S02]  /*0350*/  LOP3.LUT P2, RZ, R7, 0x7, RZ, 0xc0, !PT ;  /* 0x0000000707ff7812 */ /* 0x000fe4000784c0ff */
[----:B------:R-:W-:Y:S02]  /*0360*/  LEA.HI R6, R6, R7, RZ, 0x3 ;  /* 0x0000000706067211 */ /* 0x000fe400078f18ff */
[----:B-----5:R-:W-:Y:S02]  /*0370*/  ISETP.NE.OR P0, PT, R0, RZ, !P0 ;  /* 0x000000ff0000720c */ /* 0x020fe40004705670 */
[--C-:B------:R-:W-:Y:S02]  /*0380*/  SHF.R.S32.HI R0, RZ, 0x3, R6.reuse ;  /* 0x00000003ff007819 */ /* 0x100fe40000011406 */
[----:B------:R-:W-:-:S02]  /*0390*/  SHF.R.S32.HI R9, RZ, 0x1f, R6 ;  /* 0x0000001fff097819 */ /* 0x000fc40000011406 */
[----:B------:R-:W-:Y:S02]  /*03a0*/  SHF.R.S32.HI R6, RZ, 0x1f, R3 ;  /* 0x0000001fff067819 */ /* 0x000fe40000011403 */
[----:B------:R-:W-:Y:S02]  /*03b0*/  LEA.HI R9, R9, R0, RZ, 0x2 ;  /* 0x0000000009097211 */ /* 0x000fe400078f10ff */
[----:B------:R-:W-:Y:S02]  /*03c0*/  LEA.HI R6, R6, R3, RZ, 0x2 ;  /* 0x0000000306067211 */ /* 0x000fe400078f10ff */
[----:B-1----:R-:W-:Y:S01]  /*03d0*/  I2FP.F32.U32 R8, R4 ;  /* 0x0000000400087245 */ /* 0x002fe20000201000 */
[----:B------:R-:W-:Y:S01]  /*03e0*/  VOTEU.ALL UP0, P0 ;  /* 0x00000000003f7886 */ /* 0x000fe20000000000 */
[----:B------:R-:W-:Y:S01]  /*03f0*/  LOP3.LUT R6, R6, 0x3ffffffc, RZ, 0xc0, !PT ;  /* 0x3ffffffc06067812 */ /* 0x000fe200078ec0ff */
[----:B------:R-:W-:Y:S01]  /*0400*/  VOTEU.ALL UP1, P0 ;  /* 0x00000000003f7886 */ /* 0x000fe20000020000 */
[----:B------:R-:W-:Y:S01]  /*0410*/  LOP3.LUT R9, R9, 0xfffffffc, RZ, 0xc0, !PT ;  /* 0xfffffffc09097812 */ /* 0x000fe200078ec0ff */
[----:B------:R-:W-:Y:S01]  /*0420*/  FMUL R10, R8, UR4 ;  /* 0x00000004080a7c20 */ /* 0x000fe20008400000 */
[----:B------:R-:W1:Y:S01]  /*0430*/  @!UP0 S2UR UR7, SR_CgaCtaId ;  /* 0x00000000000789c3 */ /* 0x000e620000008800 */
[----:B------:R-:W-:Y:S01]  /*0440*/  IMAD.IADD R11, R3, 0x1, -R6 ;  /* 0x00000001030b7824 */ /* 0x000fe200078e0a06 */
[----:B0-----:R-:W-:Y:S01]  /*0450*/  I2FP.F32.U32 R6, UR8 ;  /* 0x0000000800067c45 */ /* 0x001fe20008201000 */
[----:B------:R-:W-:Y:S01]  /*0460*/  IMAD.IADD R0, R0, 0x1, -R9 ;  /* 0x0000000100007824 */ /* 0x000fe200078e0a09 */
[----:B------:R-:W-:Y:S01]  /*0470*/  ULDC UR4, c[0x0][0x150] ;  /* 0x0000540000047ab9 */ /* 0x000fe20000000800 */
[----:B------:R-:W0:Y:S01]  /*0480*/  F2I.U32.TRUNC.NTZ R10, R10 ;  /* 0x0000000a000a7305 */ /* 0x000e22000020f000 */
[----:B------:R-:W-:Y:S01]  /*0490*/  SHF.R.S32.HI R3, RZ, 0x1f, R2 ;  /* 0x0000001fff037819 */ /* 0x000fe20000011402 */
[----:B------:R-:W-:Y:S01]  /*04a0*/  FMUL R6, R6, UR4 ;  /* 0x0000000406067c20 */ /* 0x000fe20008400000 */
[----:B------:R-:W5:Y:S01]  /*04b0*/  LDC R9, c[0x0][0x148] ;  /* 0x00005200ff097b82 */ /* 0x000f620000000800 */
[----:B------:R-:W-:Y:S01]  /*04c0*/  IMAD R11, R11, 0x4, R0 ;  /* 0x000000040b0b7824 */ /* 0x000fe200078e0200 */
[----:B------:R-:W-:Y:S01]  /*04d0*/  LEA.HI R3, R3, R2, RZ, 0x2 ;  /* 0x0000000203037211 */ /* 0x000fe200078f10ff */
[----:B------:R-:W-:Y:S01]  /*04e0*/  UMOV UR4, 0x20 ;  /* 0x0000002000047882 */ /* 0x000fe20000000000 */
[----:B------:R-:W-:Y:S01]  /*04f0*/  @!UP0 UMOV UR6, 0x400 ;  /* 0x0000040000068882 */ /* 0x000fe20000000000 */
[----:B------:R-:W3:Y:S01]  /*0500*/  F2I.U32.TRUNC.NTZ R6, R6 ;  /* 0x0000000600067305 */ /* 0x000ee2000020f000 */
[----:B------:R-:W-:Y:S01]  /*0510*/  LOP3.LUT R3, R3, 0xfffffffc, RZ, 0xc0, !PT ;  /* 0xfffffffc03037812 */ /* 0x000fe200078ec0ff */
[----:B------:R-:W-:Y:S01]  /*0520*/  IMAD.SHL.U32 R22, R11, 0x4, RZ ;  /* 0x000000040b167824 */ /* 0x000fe200078e00ff */
[----:B------:R-:W4:Y:S01]  /*0530*/  LDC R8, c[0x0][0x144] ;  /* 0x00005100ff087b82 */ /* 0x000f220000000800 */
[----:B------:R-:W-:-:S04]  /*0540*/  @!UP0 UIADD3 UR4, -UR4, 0x100000, URZ ;  /* 0x0010000004048890 */ /* 0x000fc8000fffe13f */
[----:B------:R-:W-:Y:S02]  /*0550*/  @!UP0 USHF.L.U32 UR5, UR4, 0xb, URZ ;  /* 0x0000000b04058899 */ /* 0x000fe4000800063f */
[----:B------:R-:W-:Y:S01]  /*0560*/  @!UP0 USHF.L.U32 UR4, UR4, 0x1, URZ ;  /* 0x0000000104048899 */ /* 0x000fe2000800063f */
[----:B--2---:R-:W-:Y:S01]  /*0570*/  ISETP.EQ.U32.AND P3, PT, R12, 0x1, PT ;  /* 0x000000010c00780c */ /* 0x004fe20003f62070 */
[----:B------:R-:W-:Y:S01]  /*0580*/  IMAD.IADD R0, R2, 0x1, -R3 ;  /* 0x0000000102007824 */ /* 0x000fe200078e0a03 */
[----:B------:R-:W-:Y:S01]  /*0590*/  LOP3.LUT R22, R11, 0xc, R22, 0x78, !PT ;  /* 0x0000000c0b167812 */ /* 0x000fe200078e7816 */
[----:B0-----:R-:W-:Y:S01]  /*05a0*/  IMAD.MOV R14, RZ, RZ, -R10 ;  /* 0x000000ffff0e7224 */ /* 0x001fe200078e0a0a */
[----:B-1----:R-:W-:Y:S02]  /*05b0*/  @!UP0 ULEA UR6, UR7, UR6, 0x18 ;  /* 0x0000000607068291 */ /* 0x002fe4000f8ec03f */
[----:B------:R-:W-:Y:S01]  /*05c0*/  ISETP.NE.AND P1, PT, R0, 0x3, PT ;  /* 0x000000030000780c */ /* 0x000fe20003f25270 */
[----:B------:R-:W-:Y:S01]  /*05d0*/  VOTEU.ALL UP0, P0 ;  /* 0x00000000003f7886 */ /* 0x000fe20000000000 */
[----:B------:R-:W-:Y:S01]  /*05e0*/  ISETP.LT.U32.AND P0, PT, R22, 0x8, !P2 ;  /* 0x000000081600780c */ /* 0x000fe20005701070 */
[----:B---3--:R-:W-:Y:S01]  /*05f0*/  IMAD.MOV R3, RZ, RZ, -R6 ;  /* 0x000000ffff037224 */ /* 0x008fe200078e0a06 */
[----:B------:R-:W-:-:S02]  /*0600*/  ISETP.EQ.OR P1, PT, R0, RZ, !P1 ;  /* 0x000000ff0000720c */ /* 0x000fc40004f22670 */
[----:B------:R-:W-:Y:S01]  /*0610*/  ISETP.NE.AND P2, PT, R5, RZ, PT ;  /* 0x000000ff0500720c */ /* 0x000fe20003f45270 */
[----:B-----5:R-:W-:Y:S01]  /*0620*/  IMAD R7, R9, R14, R4 ;  /* 0x0000000e09077224 */ /* 0x020fe200078e0204 */
[----:B------:R-:W-:Y:S01]  /*0630*/  ISETP.EQ.AND P1, PT, R5, RZ, P1 ;  /* 0x000000ff0500720c */ /* 0x000fe20000f22270 */
[----:B------:R-:W0:Y:S02]  /*0640*/  FENCE.VIEW.ASYNC.S ;  /* 0x00000000000073c6 */ /* 0x000e240000000000 */
[----:B0-----:R0:W1:Y:S01]  /*0650*/  @!UP0 SYNCS.EXCH.64 URZ, [UR6+0x30], UR4 ;  /* 0x00003004063f85b2 */ /* 0x0010620008000100 */
[----:B------:R-:W-:Y:S02]  /*0660*/  ISETP.NE.AND P4, PT, R7, R22, PT ;  /* 0x000000160700720c */ /* 0x000fe40003f85270 */
[----:B------:R-:W-:Y:S01]  /*0670*/  SEL R19, RZ, 0x1, !P1 ;  /* 0x00000001ff137807 */ /* 0x000fe20004800000 */
[----:B----4-:R-:W-:Y:S02]  /*0680*/  IMAD R3, R8, R3, UR8 ;  /* 0x0000000808037e24 */ /* 0x010fe4000f8e0203 */
[----:B------:R-:W-:-:S03]  /*0690*/  VIADD R8, R5, 0xffffffff ;  /* 0xffffffff05087836 */ /* 0x000fc60000000000 */
[----:B------:R-:W-:Y:S02]  /*06a0*/  ISETP.EQ.OR P4, PT, R3, RZ, !P4 ;  /* 0x000000ff0300720c */ /* 0x000fe40006782670 */
[----:B------:R-:W-:Y:S02]  /*06b0*/  ISETP.GE.U32.AND P5, PT, R8, 0x2, PT ;  /* 0x000000020800780c */ /* 0x000fe40003fa6070 */
[----:B------:R-:W-:Y:S02]  /*06c0*/  PLOP3.LUT P0, PT, P0, P4, PT, 0x80, 0x0 ;  /* 0x000000000000781c */ /* 0x000fe40000709070 */
[----:B------:R-:W-:Y:S01]  /*06d0*/  SEL R19, R19, 0x2, P5 ;  /* 0x0000000213137807 */ /* 0x000fe20002800000 */
[----:B------:R0:W2:Y:S01]  /*06e0*/  @!UP1 SYNCS.EXCH.64 URZ, [UR6+0x38], UR4 ;  /* 0x00003804063f95b2 */ /* 0x0000a20008000100 */
[----:B------:R-:W-:Y:S01]  /*06f0*/  P2R R156, PR, RZ, 0x1 ;  /* 0x00000001ff9c7803 */ /* 0x000fe20000000000 */
[----:B------:R-:W-:Y:S01]  /*0700*/  NOP ;  /* 0x0000000000007918 */ /* 0x000fe20000000000 */
[----:B------:R-:W-:Y:S07]  /*0710*/  @!P3 BRA `(.L_x_3) ;  /* 0x000000000008b947 */ /* 0x000fee0003800000 */
[----:B-12---:R-:W-:Y:S01]  /*0720*/  UCGABAR_ARV ;  /* 0x00000000000079c7 */ /* 0x006fe20008000000 */
[----:B------:R-:W-:Y:S05]  /*0730*/  BRA `(.L_x_4) ;  /* 0x0000000000047947 */ /* 0x000fea0003800000 */
.L_x_3:
[----:B-12---:R-:W-:Y:S01]  /*0740*/  NOP ;  /* 0x0000000000007918 */ /* 0x006fe20000000000 */
.L_x_4:
[----:B------:R-:W1:Y:S01]  /*0750*/  LDC R2, c[0x0][0x65c] ;  /* 0x00019700ff027b82 */ /* 0x000e620000000800 */
[----:B------:R-:W-:Y:S02]  /*0760*/  IMAD.U32 R6, RZ, RZ, UR8 ;  /* 0x00000008ff067e24 */ /* 0x000fe4000f8e00ff */
[----:B------:R-:W-:Y:S01]  /*0770*/  IMAD.MOV.U32 R7, RZ, RZ, RZ ;  /* 0x000000ffff077224 */ /* 0x000fe200078e00ff */
[----:B-1----:R-:W-:-:S04]  /*0780*/  ISETP.NE.AND P1, PT, R2, 0x1, PT ;  /* 0x000000010200780c */ /* 0x002fc80003f25270 */
[----:B------:R-:W-:-:S09]  /*0790*/  P2R R5, PR, RZ, 0x2 ;  /* 0x00000002ff057803 */ /* 0x000fd20000000000 */
[----:B------:R-:W1:Y:S01]  /*07a0*/  @P1 LDC R17, c[0x0][0x10] ;  /* 0x00000400ff111b82 */ /* 0x000e620000000800 */
[----:B------:R-:W-:Y:S02]  /*07b0*/  @P1 IMAD.MOV.U32 R5, RZ, RZ, RZ ;  /* 0x000000ffff051224 */ /* 0x000fe400078e00ff */
[----:B------:R-:W-:-:S05]  /*07c0*/  @P1 IMAD.MOV.U32 R13, RZ, RZ, RZ ;  /* 0x000000ffff0d1224 */ /* 0x000fca00078e00ff */
[----:B------:R-:W2:Y:S01]  /*07d0*/  @!P1 LDC R11, c[0x0][0xc] ;  /* 0x00000300ff0b9b82 */ /* 0x000ea20000000800 */
[----:B-1----:R-:W-:-:S04]  /*07e0*/  @P1 IMAD.WIDE.U32 R16, R17, UR8, R4 ;  /* 0x0000000811101c25 */ /* 0x002fc8000f8e0004 */
[----:B------:R-:W-:Y:S02]  /*07f0*/  @P1 IMAD.IADD R17, R17, 0x1, R13 ;  /* 0x0000000111111824 */ /* 0x000fe400078e020d */
[----:B--2---:R-:W-:-:S04]  /*0800*/  @!P1 IMAD.WIDE.U32 R6, R4, R11, R6 ;  /* 0x0000000b04069225 */ /* 0x004fc800078e0006 */
[----:B------:R-:W-:Y:S02]  /*0810*/  @!P1 IMAD.MOV.U32 R16, RZ, RZ, R6 ;  /* 0x000000ffff109224 */ /* 0x000fe400078e0006 */
[----:B------:R-:W-:Y:S01]  /*0820*/  @!P1 IMAD.MOV.U32 R17, RZ, RZ, R7 ;  /* 0x000000ffff119224 */ /* 0x000fe200078e0007 */
[----:B------:R-:W-:Y:S06]  /*0830*/  @!P3 BRA `(.L_x_5) ;  /* 0x00000000000cb947 */ /* 0x000fec0003800000 */
[----:B------:R-:W-:Y:S01]  /*0840*/  UCGABAR_WAIT ;  /* 0x0000000000007dc7 */ /* 0x000fe20008000000 */
[----:B------:R-:W-:Y:S01]  /*0850*/  CCTL.IVALL ;  /* 0x00000000ff00798f */ /* 0x000fe20002000000 */
[----:B------:R-:W-:Y:S05]  /*0860*/  BRA `(.L_x_6) ;  /* 0x0000000000047947 */ /* 0x000fea0003800000 */
.L_x_5:
[----:B------:R-:W-:Y:S06]  /*0870*/  BAR.SYNC.DEFER_BLOCKING 0x0 ;  /* 0x0000000000007b1d */ /* 0x000fec0000010000 */
.L_x_6:
[----:B------:R-:W-:Y:S05]  /*0880*/  @!P2 BRA `(.L_x_7) ;  /* 0x0000009c0064a947 */ /* 0x000fea0003800000 */
[----:B------:R-:W-:-:S13]  /*0890*/  ISETP.GT.U32.AND P0, PT, R8, 0x1, PT ;  /* 0x000000010800780c */ /* 0x000fda0003f04070 */
[----:B0-----:R-:W-:Y:S05]  /*08a0*/  @P0 EXIT ;  /* 0x000000000000094d */ /* 0x001fea0003800000 */
[----:B------:R-:W-:Y:S01]  /*08b0*/  ULDC.64 UR4, c[0x0][0x650] ;  /* 0x0001940000047ab9 */ /* 0x000fe20000000a00 */
[----:B------:R-:W-:Y:S01]  /*08c0*/  PRMT R0, RZ, 0x7610, R0 ;  /* 0x00007610ff007816 */ /* 0x000fe20000000000 */
[----:B------:R-:W-:Y:S01]  /*08d0*/  IMAD.MOV.U32 R153, RZ, RZ, -0x1 ;  /* 0xffffffffff997424 */ /* 0x000fe200078e00ff */
[----:B------:R-:W-:Y:S01]  /*08e0*/  ISETP.GE.U32.AND P0, PT, R16, UR4, PT ;  /* 0x0000000410007c0c */ /* 0x000fe2000bf06070 */
[----:B------:R-:W-:Y:S02]  /*08f0*/  IMAD.MOV.U32 R152, RZ, RZ, -0x1 ;  /* 0xffffffffff987424 */ /* 0x000fe400078e00ff */
[----:B------:R-:W-:Y:S01]  /*0900*/  IMAD.MOV.U32 R23, RZ, RZ, -0x1 ;  /* 0xffffffffff177424 */ /* 0x000fe200078e00ff */
[----:B------:R-:W-:-:S13]  /*0910*/  ISETP.GE.U32.AND.EX P0, PT, R17, UR5, PT, P0 ;  /* 0x0000000511007c0c */ /* 0x000fda000bf06100 */
[----:B------:R-:W-:Y:S05]  /*0920*/  @P0 BRA `(.L_x_8) ;  /* 0x00000004002c0947 */ /* 0x000fea0003800000 */
[----:B------:R-:W0:Y:S01]  /*0930*/  LDC.64 R20, c[0x0][0x628] ;  /* 0x00018a00ff147b82 */ /* 0x000e220000000a00 */
[----:B------:R-:W-:Y:S02]  /*0940*/  IMAD.MOV.U32 R6, RZ, RZ, R16 ;  /* 0x000000ffff067224 */ /* 0x000fe400078e0010 */
[----:B------:R-:W-:-:S05]  /*0950*/  IMAD.MOV.U32 R7, RZ, RZ, R17 ;  /* 0x000000ffff077224 */ /* 0x000fca00078e0011 */
[----:B------:R-:W1:Y:S08]  /*0960*/  LDC R0, c[0x0][0x630] ;  /* 0x00018c00ff007b82 */ /* 0x000e700000000800 */
[----:B------:R-:W2:Y:S01]  /*0970*/  LDC.64 R24, c[0x0][0x620] ;  /* 0x00018800ff187b82 */ /* 0x000ea20000000a00 */
[----:B0-----:R-:W-:-:S04]  /*0980*/  ISETP.NE.U32.AND P0, PT, R20, RZ, PT ;  /* 0x000000ff1400720c */ /* 0x001fc80003f05070 */
[----:B------:R-:W-:-:S13]  /*0990*/  ISETP.NE.AND.EX P0, PT, R21, RZ, PT, P0 ;  /* 0x000000ff1500720c */ /* 0x000fda0003f05300 */
[----:B-12---:R-:W-:Y:S05]  /*09a0*/  @!P0 BRA `(.L_x_9) ;  /* 0x0000000000288947 */ /* 0x006fea0003800000 */
[----:B------:R-:W0:Y:S02]  /*09b0*/  LDC R13, c[0x0][0x634] ;  /* 0x00018d00ff0d7b82 */ /* 0x000e240000000800 */
[----:B0-----:R-:W-:-:S05]  /*09c0*/  IADD3 R13, P0, R16, R13, RZ ;  /* 0x0000000d100d7210 */ /* 0x001fca0007f1e0ff */
[----:B------:R-:W-:-:S04]  /*09d0*/  IMAD.X R15, RZ, RZ, R17, P0 ;  /* 0x000000ffff0f7224 */ /* 0x000fc800000e0611 */
[----:B------:R-:W-:-:S04]  /*09e0*/  IMAD.WIDE.U32 R6, R15, R20, RZ ;  /* 0x000000140f067225 */ /* 0x000fc800078e00ff */
[----:B------:R-:W-:-:S04]  /*09f0*/  IMAD.WIDE.U32 R10, P0, R13, R21, R6 ;  /* 0x000000150d0a7225 */ /* 0x000fc80007800006 */
[----:B------:R-:W-:-:S04]  /*0a00*/  IMAD.WIDE.U32 R6, R13, R20, RZ ;  /* 0x000000140d067225 */ /* 0x000fc800078e00ff */
[----:B------:R-:W-:Y:S01]  /*0a10*/  IMAD.X R13, RZ, RZ, RZ, P0 ;  /* 0x000000ffff0d7224 */ /* 0x000fe200000e06ff */
[----:B------:R-:W-:Y:S01]  /*0a20*/  IADD3 RZ, P0, R7, R10, RZ ;  /* 0x0000000a07ff7210 */ /* 0x000fe20007f1e0ff */
[----:B------:R-:W-:-:S04]  /*0a30*/  IMAD.MOV.U32 R12, RZ, RZ, R11 ;  /* 0x000000ffff0c7224 */ /* 0x000fc800078e000b */
[----:B------:R-:W-:-:S08]  /*0a40*/  IMAD.WIDE.U32.X R6, R15, R21, R12, P0 ;  /* 0x000000150f067225 */ /* 0x000fd000000e040c */
.L_x_9:
[----:B------:R-:W0:Y:S01]  /*0a50*/  LDC.64 R20, c[0x0][0x640] ;  /* 0x00019000ff147b82 */ /* 0x000e220000000a00 */
[--C-:B------:R-:W-:Y:S01]  /*0a60*/  SHF.R.U64 R27, R6, R0, R7.reuse ;  /* 0x00000000061b7219 */ /* 0x100fe20000001207 */
[----:B------:R-:W-:Y:S01]  /*0a70*/  IMAD R28, R9, R14, R4 ;  /* 0x0000000e091c7224 */ /* 0x000fe200078e0204 */
[----:B------:R-:W-:Y:S02]  /*0a80*/  SHF.R.U32.HI R0, RZ, R0, R7 ;  /* 0x00000000ff007219 */ /* 0x000fe40000011607 */
[----:B------:R-:W-:-:S03]  /*0a90*/  IADD3 R5, P0, RZ, -R27, RZ ;  /* 0x8000001bff057210 */ /* 0x000fc60007f1e0ff */
[----:B------:R-:W1:Y:S02]  /*0aa0*/  LDC R8, c[0x0][0x618] ;  /* 0x00018600ff087b82 */ /* 0x000e640000000800 */
[----:B------:R-:W-:-:S04]  /*0ab0*/  IMAD.X R7, RZ, RZ, ~R0, P0 ;  /* 0x000000ffff077224 */ /* 0x000fc800000e0e00 */
[-C--:B------:R-:W-:Y:S02]  /*0ac0*/  IMAD R0, R7, R24.reuse, RZ ;  /* 0x0000001807007224 */ /* 0x080fe400078e02ff */
[----:B------:R-:W2:Y:S01]  /*0ad0*/  LDC R11, c[0x0][0x608] ;  /* 0x00018200ff0b7b82 */ /* 0x000ea20000000800 */
[----:B------:R-:W-:-:S04]  /*0ae0*/  IMAD.WIDE.U32 R6, R5, R24, R16 ;  /* 0x0000001805067225 */ /* 0x000fc800078e0010 */
[----:B------:R-:W-:Y:S02]  /*0af0*/  IMAD R5, R5, R25, R0 ;  /* 0x0000001905057224 */ /* 0x000fe400078e0200 */
[----:B------:R-:W-:Y:S01]  /*0b00*/  IMAD.MOV.U32 R25, RZ, RZ, 0x1 ;  /* 0x00000001ff197424 */ /* 0x000fe200078e00ff */
[----:B------:R-:W3:Y:S01]  /*0b10*/  LDC R12, c[0x0][0x658] ;  /* 0x00019600ff0c7b82 */ /* 0x000ee20000000800 */
[----:B0-----:R-:W-:Y:S01]  /*0b20*/  ISETP.NE.U32.AND P0, PT, R20, RZ, PT ;  /* 0x000000ff1400720c */ /* 0x001fe20003f05070 */
[----:B------:R-:W-:Y:S02]  /*0b30*/  IMAD.IADD R5, R7, 0x1, R5 ;  /* 0x0000000107057824 */ /* 0x000fe400078e0205 */
[----:B------:R-:W-:Y:S01]  /*0b40*/  IMAD.MOV.U32 R7, RZ, RZ, -0x1 ;  /* 0xffffffffff077424 */ /* 0x000fe200078e00ff */
[----:B------:R-:W-:-:S03]  /*0b50*/  ISETP.NE.AND.EX P0, PT, R21, RZ, PT, P0 ;  /* 0x000000ff1500720c */ /* 0x000fc60003f05300 */
[----:B------:R-:W0:Y:S01]  /*0b60*/  LDC R15, c[0x0][0x600] ;  /* 0x00018000ff0f7b82 */ /* 0x000e220000000800 */
[-CC-:B-1----:R-:W-:Y:S02]  /*0b70*/  SHF.R.U64 R13, R6, R8.reuse, R5.reuse ;  /* 0x00000008060d7219 */ /* 0x182fe40000001205 */
[----:B------:R-:W-:-:S05]  /*0b80*/  SHF.R.U32.HI R0, RZ, R8, R5 ;  /* 0x00000008ff007219 */ /* 0x000fca0000011605 */
[----:B------:R-:W1:Y:S01]  /*0b90*/  LDC R23, c[0x0][0x648] ;  /* 0x00019200ff177b82 */ /* 0x000e620000000800 */
[-CC-:B--2---:R-:W-:Y:S02]  /*0ba0*/  SHF.R.U64 R29, R13, R11.reuse, R0.reuse ;  /* 0x0000000b0d1d7219 */ /* 0x184fe40000001200 */
[----:B------:R-:W-:-:S05]  /*0bb0*/  SHF.R.U32.HI R5, RZ, R11, R0 ;  /* 0x0000000bff057219 */ /* 0x000fca0000011600 */
[----:B------:R-:W2:Y:S01]  /*0bc0*/  LDC R24, c[0x0][0x638] ;  /* 0x00018e00ff187b82 */ /* 0x000ea20000000800 */
[-CC-:B---3--:R-:W-:Y:S02]  /*0bd0*/  SHF.R.U64 R14, R29, R12.reuse, R5.reuse ;  /* 0x0000000c1d0e7219 */ /* 0x188fe40000001205 */
[-C--:B------:R-:W-:Y:S02]  /*0be0*/  SHF.L.U32 R0, R7, R12.reuse, RZ ;  /* 0x0000000c07007219 */ /* 0x080fe400000006ff */
[----:B------:R-:W-:Y:S01]  /*0bf0*/  SHF.R.U32.HI R5, RZ, R12, R5 ;  /* 0x0000000cff057219 */ /* 0x000fe20000011605 */
[----:B------:R-:W-:Y:S01]  /*0c00*/  IMAD.MOV.U32 R4, RZ, RZ, R14 ;  /* 0x000000ffff047224 */ /* 0x000fe200078e000e */
[----:B------:R-:W-:Y:S01]  /*0c10*/  LOP3.LUT R10, RZ, R0, RZ, 0x33, !PT ;  /* 0x00000000ff0a7212 */ /* 0x000fe200078e33ff */
[----:B------:R-:W3:Y:S01]  /*0c20*/  LDC R26, c[0x0][0x610] ;  /* 0x00018400ff1a7b82 */ /* 0x000ee20000000800 */
[----:B------:R-:W-:Y:S05]  /*0c30*/  @!P0 BRA `(.L_x_10) ;  /* 0x0000000000288947 */ /* 0x000fea0003800000 */
[----:B------:R-:W4:Y:S02]  /*0c40*/  LDC R9, c[0x0][0x64c] ;  /* 0x00019300ff097b82 */ /* 0x000f240000000800 */
[----:B----4-:R-:W-:-:S05]  /*0c50*/  IADD3 R9, P0, R14, R9, RZ ;  /* 0x000000090e097210 */ /* 0x010fca0007f1e0ff */
        /* <DEDUP_REMOVED lines=8> */
.L_x_10:
[----:B-1----:R-:W-:Y:S01]  /*0ce0*/  SHF.R.U64 R4, R4, R23, R5 ;  /* 0x0000001704047219 */ /* 0x002fe20000001205 */
[----:B0-----:R-:W-:Y:S01]  /*0cf0*/  VIADD R6, R15, 0xffffffff ;  /* 0xffffffff0f067836 */ /* 0x001fe20000000000 */
[----:B------:R-:W-:Y:S01]  /*0d00*/  SHF.L.U32 R0, R25, R12, RZ ;  /* 0x0000000c19007219 */ /* 0x000fe200000006ff */
[----:B------:R-:W-:Y:S01]  /*0d10*/  IMAD.MOV.U32 R23, RZ, RZ, R27 ;  /* 0x000000ffff177224 */ /* 0x000fe200078e001b */
[----:B------:R-:W-:Y:S01]  /*0d20*/  LOP3.LUT R5, R29, R10, RZ, 0xc0, !PT ;  /* 0x0000000a1d057212 */ /* 0x000fe200078ec0ff */
[----:B------:R-:W-:Y:S01]  /*0d30*/  IMAD.MOV R7, RZ, RZ, -R4 ;  /* 0x000000ffff077224 */ /* 0x000fe200078e0a04 */
[----:B------:R-:W-:Y:S02]  /*0d40*/  SEL R3, R3, R28, !P1 ;  /* 0x0000001c03037207 */ /* 0x000fe40004800000 */
[----:B------:R-:W-:Y:S01]  /*0d50*/  LOP3.LUT R6, R13, R6, RZ, 0xc0, !PT ;  /* 0x000000060d067212 */ /* 0x000fe200078ec0ff */
[----:B------:R-:W-:Y:S02]  /*0d60*/  IMAD R4, R0, R4, R5 ;  /* 0x0000000400047224 */ /* 0x000fe400078e0205 */
[----:B--2---:R-:W-:-:S02]  /*0d70*/  IMAD R0, R7, R24, R14 ;  /* 0x0000001807007224 */ /* 0x004fc400078e020e */
[----:B---3--:R-:W-:Y:S02]  /*0d80*/  IMAD R3, R4, R26, R3 ;  /* 0x0000001a04037224 */ /* 0x008fe400078e0203 */
[----:B------:R-:W-:Y:S02]  /*0d90*/  IMAD.MOV.U32 R5, RZ, RZ, 0x1 ;  /* 0x00000001ff057424 */ /* 0x000fe400078e00ff */
[----:B------:R-:W-:-:S03]  /*0da0*/  IMAD R4, R0, R15, R6 ;  /* 0x0000000f00047224 */ /* 0x000fc600078e0206 */
[----:B------:R-:W-:Y:S02]  /*0db0*/  PRMT R0, R5, 0x7610, R0 ;  /* 0x0000761005007816 */ /* 0x000fe40000000000 */
[----:B------:R-:W-:Y:S02]  /*0dc0*/  SEL R152, R4, R3, !P1 ;  /* 0x0000000304987207 */ /* 0x000fe40004800000 */
[----:B------:R-:W-:-:S07]  /*0dd0*/  SEL R153, R3, R4, !P1 ;  /* 0x0000000403997207 */ /* 0x000fce0004800000 */
.L_x_8:
[----:B------:R-:W-:-:S08]  /*0de0*/  NOP ;  /* 0x0000000000007918 */ /* 0x000fd00000000000 */
[----:B------:R-:W0:Y:S02]  /*0df0*/  USETMAXREG.TRY_ALLOC.CTAPOOL UP0, 0xe8 ;  /* 0x000000e8000079c8 */ /* 0x000e240008000600 */
[----:B0-----:R-:W-:-:S13]  /*0e00*/  PLOP3.LUT P0, PT, PT, PT, UP0, 0x80, 0x0 ;  /* 0x000000000000781c */ /* 0x001fda0003f0f008 */
[----:B------:R-:W-:Y:S05]  /*0e10*/  @!P0 BRA `(.L_x_8) ;  /* 0xfffffffc00f08947 */ /* 0x000fea000383ffff */
[----:B------:R-:W-:Y:S01]  /*0e20*/  ULDC.64 UR4, c[0x0][0x598] ;  /* 0x0001660000047ab9 */ /* 0x000fe20000000a00 */
[----:B------:R-:W-:Y:S01]  /*0e30*/  ULDC.64 UR36, c[0x0][0x208] ;  /* 0x0000820000247ab9 */ /* 0x000fe20000000a00 */
[----:B------:R-:W-:-:S04]  /*0e40*/  ISETP.NE.U32.AND P0, PT, RZ, UR4, PT ;  /* 0x00000004ff007c0c */ /* 0x000fc8000bf05070 */
[----:B------:R-:W-:-:S13]  /*0e50*/  ISETP.NE.AND.EX P0, PT, RZ, UR5, PT, P0 ;  /* 0x00000005ff007c0c */ /* 0x000fda000bf05300 */
[----:B------:R-:W-:Y:S05]  /*0e60*/  @!P0 BRA `(.L_x_11) ;  /* 0x00000000001c8947 */ /* 0x000fea0003800000 */
[----:B------:R-:W0:Y:S02]  /*0e70*/  LDC.64 R4, c[0x0][0x598] ;  /* 0x00016600ff047b82 */ /* 0x000e240000000a00 */
[----:B0-----:R-:W2:Y:S02]  /*0e80*/  LDG.E.64 R4, desc[UR36][R4.64] ;  /* 0x0000002404047981 */ /* 0x001ea4000c1e1b00 */
[----:B--2---:R-:W-:-:S04]  /*0e90*/  ISETP.NE.U32.AND P0, PT, R4, RZ, PT ;  /* 0x000000ff0400720c */ /* 0x004fc80003f05070 */
[----:B------:R-:W-:-:S13]  /*0ea0*/  ISETP.NE.AND.EX P0, PT, R5, RZ, PT, P0 ;  /* 0x000000ff0500720c */ /* 0x000fda0003f05300 */
[----:B------:R-:W-:Y:S05]  /*0eb0*/  @!P0 BRA `(.L_x_11) ;  /* 0x0000000000088947 */ /* 0x000fea0003800000 */
[----:B------:R0:W5:Y:S01]  /*0ec0*/  LD.E R154, desc[UR36][R4.64] ;  /* 0x00000024049a7980 */ /* 0x000162000c101900 */
[----:B------:R-:W-:Y:S05]  /*0ed0*/  BRA `(.L_x_12) ;  /* 0x0000000000247947 */ /* 0x000fea0003800000 */
.L_x_11:
[----:B------:R-:W-:Y:S02]  /*0ee0*/  ULDC.64 UR4, c[0x0][0x588] ;  /* 0x0001620000047ab9 */ /* 0x000fe40000000a00 */
[----:B------:R-:W-:-:S04]  /*0ef0*/  ISETP.NE.U32.AND P0, PT, RZ, UR4, PT ;  /* 0x00000004ff007c0c */ /* 0x000fc8000bf05070 */
[----:B------:R-:W-:-:S13]  /*0f00*/  ISETP.NE.AND.EX P0, PT, RZ, UR5, PT, P0 ;  /* 0x00000005ff007c0c */ /* 0x000fda000bf05300 */
[----:B------:R-:W-:Y:S05]  /*0f10*/  @!P0 BRA `(.L_x_13) ;  /* 0x00000000000c8947 */ /* 0x000fea0003800000 */
[----:B------:R-:W0:Y:S02]  /*0f20*/  LDC.64 R154, c[0x0][0x588] ;  /* 0x00016200ff9a7b82 */ /* 0x000e240000000a00 */
[----:B0-----:R1:W5:Y:S01]  /*0f30*/  LDG.E R154, desc[UR36][R154.64] ;  /* 0x000000249a9a7981 */ /* 0x001362000c1e1900 */
[----:B------:R-:W-:Y:S05]  /*0f40*/  BRA `(.L_x_12) ;  /* 0x0000000000087947 */ /* 0x000fea0003800000 */
.L_x_13:
[----:B------:R-:W-:Y:S02]  /*0f50*/  ULDC UR4, c[0x0][0x580] ;  /* 0x0001600000047ab9 */ /* 0x000fe40000000800 */
[----:B------:R-:W-:-:S07]  /*0f60*/  IMAD.U32 R154, RZ, RZ, UR4 ;  /* 0x00000004ff9a7e24 */ /* 0x000fce000f8e00ff */
.L_x_12:
[----:B------:R-:W-:Y:S02]  /*0f70*/  ULDC.64 UR4, c[0x0][0x5a0] ;  /* 0x0001680000047ab9 */ /* 0x000fe40000000a00 */
[----:B------:R-:W-:-:S04]  /*0f80*/  ISETP.NE.U32.AND P0, PT, RZ, UR4, PT ;  /* 0x00000004ff007c0c */ /* 0x000fc8000bf05070 */
[----:B------:R-:W-:-:S13]  /*0f90*/  ISETP.NE.AND.EX P0, PT, RZ, UR5, PT, P0 ;  /* 0x00000005ff007c0c */ /* 0x000fda000bf05300 */
[----:B------:R-:W-:Y:S05]  /*0fa0*/  @!P0 BRA `(.L_x_14) ;  /* 0x00000000001c8947 */ /* 0x000fea0003800000 */
[----:B0-----:R-:W0:Y:S02]  /*0fb0*/  LDC.64 R4, c[0x0][0x5a0] ;  /* 0x00016800ff047b82 */ /* 0x001e240000000a00 */
[----:B0-----:R-:W2:Y:S02]  /*0fc0*/  LDG.E.64 R4, desc[UR36][R4.64] ;  /* 0x0000002404047981 */ /* 0x001ea4000c1e1b00 */
[----:B--2---:R-:W-:-:S04]  /*0fd0*/  ISETP.NE.U32.AND P0, PT, R4, RZ, PT ;  /* 0x000000ff0400720c */ /* 0x004fc80003f05070 */
[----:B------:R-:W-:-:S13]  /*0fe0*/  ISETP.NE.AND.EX P0, PT, R5, RZ, PT, P0 ;  /* 0x000000ff0500720c */ /* 0x000fda0003f05300 */
[----:B------:R-:W-:Y:S05]  /*0ff0*/  @!P0 BRA `(.L_x_14) ;  /* 0x0000000000088947 */ /* 0x000fea0003800000 */
[----:B-1----:R0:W5:Y:S01]  /*1000*/  LD.E R155, desc[UR36][R4.64] ;  /* 0x00000024049b7980 */ /* 0x002162000c101900 */
[----:B------:R-:W-:Y:S05]  /*1010*/  BRA `(.L_x_15) ;  /* 0x0000000000247947 */ /* 0x000fea0003800000 */
.L_x_14:
[----:B------:R-:W-:Y:S02]  /*1020*/  ULDC.64 UR4, c[0x0][0x590] ;  /* 0x0001640000047ab9 */ /* 0x000fe40000000a00 */
[----:B------:R-:W-:-:S04]  /*1030*/  ISETP.NE.U32.AND P0, PT, RZ, UR4, PT ;  /* 0x00000004ff007c0c */ /* 0x000fc8000bf05070 */
[----:B------:R-:W-:-:S13]  /*1040*/  ISETP.NE.AND.EX P0, PT, RZ, UR5, PT, P0 ;  /* 0x00000005ff007c0c */ /* 0x000fda000bf05300 */
[----:B------:R-:W-:Y:S05]  /*1050*/  @!P0 BRA `(.L_x_16) ;  /* 0x00000000000c8947 */ /* 0x000fea0003800000 */
[----:B0-----:R-:W1:Y:S02]  /*1060*/  LDC.64 R4, c[0x0][0x590] ;  /* 0x00016400ff047b82 */ /* 0x001e640000000a00 */
[----:B-1----:R1:W5:Y:S01]  /*1070*/  LDG.E R155, desc[UR36][R4.64] ;  /* 0x00000024049b7981 */ /* 0x002362000c1e1900 */
[----:B------:R-:W-:Y:S05]  /*1080*/  BRA `(.L_x_15) ;  /* 0x0000000000087947 */ /* 0x000fea0003800000 */
.L_x_16:
[----:B------:R-:W-:Y:S02]  /*1090*/  ULDC UR4, c[0x0][0x584] ;  /* 0x0001610000047ab9 */ /* 0x000fe40000000800 */
[----:B-1----:R-:W-:-:S07]  /*10a0*/  IMAD.U32 R155, RZ, RZ, UR4 ;  /* 0x00000004ff9b7e24 */ /* 0x002fce000f8e00ff */
.L_x_15:
[----:B------:R-:W-:-:S13]  /*10b0*/  LOP3.LUT P0, RZ, R0, 0xff, RZ, 0xc0, !PT ;  /* 0x000000ff00ff7812 */ /* 0x000fda000780c0ff */
[----:B------:R-:W-:Y:S05]  /*10c0*/  @!P0 EXIT ;  /* 0x000000000000894d */ /* 0x000fea0003800000 */
[----:B------:R-:W-:Y:S01]  /*10d0*/  ULDC UR4, c[0x0][0x28c] ;  /* 0x0000a30000047ab9 */ /* 0x000fe20000000800 */
[----:B------:R-:W-:Y:S01]  /*10e0*/  LOP3.LUT R157, R19, 0x1, RZ, 0xfc, !PT ;  /* 0x00000001139d7812 */ /* 0x000fe200078efcff */
[----:B------:R-:W-:Y:S01]  /*10f0*/  UIADD3 UR4, UR4, 0x7f, URZ ;  /* 0x0000007f04047890 */ /* 0x000fe2000fffe03f */
[----:B------:R-:W-:Y:S01]  /*1100*/  UMOV UR38, URZ ;  /* 0x0000003f00267c82 */ /* 0x000fe20008000000 */
[----:B------:R-:W-:Y:S02]  /*1110*/  UMOV UR39, URZ ;  /* 0x0000003f00277c82 */ /* 0x000fe40008000000 */
[----:B------:R-:W-:-:S04]  /*1120*/  USHF.R.S32.HI UR5, URZ, 0x1f, UR4 ;  /* 0x0000001f3f057899 */ /* 0x000fc80008011404 */
[----:B------:R-:W-:-:S04]  /*1130*/  ULEA.HI UR5, UR5, UR4, URZ, 0x7 ;  /* 0x0000000405057291 */ /* 0x000fc8000f8f383f */
[----:B------:R-:W-:-:S12]  /*1140*/  USHF.R.S32.HI UR40, URZ, 0x7, UR5 ;  /* 0x000000073f287899 */ /* 0x000fd80008011405 */
.L_x_290:
[----:B------:R-:W-:Y:S01]  /*1150*/  LOP3.LUT R0, R18, 0x80, RZ, 0xc0, !PT ;  /* 0x0000008012007812 */ /* 0x000fe200078ec0ff */
[----:B--2---:R-:W2:Y:S01]  /*1160*/  S2UR UR7, SR_CgaCtaId ;  /* 0x00000000000779c3 */ /* 0x004ea20000008800 */
[----:B------:R-:W-:Y:S02]  /*1170*/  UMOV UR6, 0x400 ;  /* 0x0000040000067882 */ /* 0x000fe40000000000 */
[----:B------:R-:W-:-:S06]  /*1180*/  SHF.R.U32.HI R0, RZ, 0x7, R0 ;  /* 0x00000007ff007819 */ /* 0x000fcc0000011600 */
[----:B---3--:R-:W3:Y:S01]  /*1190*/  SHFL.IDX PT, R0, R0, RZ, 0x1f ;  /* 0x00001fff00007589 */ /* 0x008ee200000e0000 */
[----:B--2---:R-:W-:Y:S01]  /*11a0*/  ULEA UR6, UR7, UR6, 0x18 ;  /* 0x0000000607067291 */ /* 0x004fe2000f8ec03f */
[----:B---3--:R-:W-:-:S13]  /*11b0*/  R2UR UR4, R0 ;  /* 0x00000000000472ca */ /* 0x008fda00000e0000 */
[----:B------:R-:W-:-:S04]  /*11c0*/  ULEA.HI UR5, UR4, UR4, URZ, 0x1 ;  /* 0x0000000404057291 */ /* 0x000fc8000f8f083f */
[----:B------:R-:W-:-:S04]  /*11d0*/  ULOP3.LUT UR5, UR5, 0x7fffe, URZ, 0xc0, !UPT ;  /* 0x0007fffe05057892 */ /* 0x000fc8000f8ec03f */
[----:B------:R-:W-:-:S03]  /*11e0*/  UIADD3 UR5, UR4, -UR5, URZ ;  /* 0x8000000504057290 */ /* 0x000fc6000fffe03f */
[----:B------:R-:W-:Y:S01]  /*11f0*/  ULDC UR4, c[0x0][0x28c] ;  /* 0x0000a30000047ab9 */ /* 0x000fe20000000800 */
[----:B------:R-:W-:Y:S01]  /*1200*/  ULEA UR5, UR5, UR6, 0xd ;  /* 0x0000000605057291 */ /* 0x000fe2000f8e683f */
[----:B------:R-:W-:-:S03]  /*1210*/  ISETP.LT.AND P0, PT, RZ, UR4, PT ;  /* 0x00000004ff007c0c */ /* 0x000fc6000bf01270 */
[----:B------:R-:W-:-:S04]  /*1220*/  UIADD3 UR5, UR5, 0x100, URZ ;  /* 0x0000010005057890 */ /* 0x000fc8000fffe03f */
[----:B------:R-:W-:-:S04]  /*1230*/  USHF.R.U32.HI UR5, URZ, 0x4, UR5 ;  /* 0x000000043f057899 */ /* 0x000fc80008011605 */
[----:B------:R-:W-:Y:S02]  /*1240*/  ULOP3.LUT UR41, UR5, 0x3fff, URZ, 0xc0, !UPT ;  /* 0x00003fff05297892 */ /* 0x000fe4000f8ec03f */
[----:B-1----:R-:W-:Y:S10]  /*1250*/  @P0 BRA `(.L_x_17) ;  /* 0x0000000000400947 */ /* 0x002ff40003800000 */
[----:B------:R-:W-:Y:S01]  /*1260*/  MOV R0, 0x0 ;  /* 0x0000000000007802 */ /* 0x000fe20000000f00 */
[----:B------:R-:W-:Y:S01]  /*1270*/  ULDC.64 UR4, c[0x4][0x68] ;  /* 0x01001a0000047ab9 */ /* 0x000fe20000000a00 */
[----:B------:R-:W-:Y:S01]  /*1280*/  ULDC.64 UR6, c[0x4][0x8] ;  /* 0x0100020000067ab9 */ /* 0x000fe20000000a00 */
[----:B01----:R-:W-:Y:S01]  /*1290*/  IMAD.U32 R4, RZ, RZ, UR4 ;  /* 0x00000004ff047e24 */ /* 0x003fe2000f8e00ff */
[----:B------:R0:W1:Y:S01]  /*12a0*/  LDC.64 R14, c[0x4][R0] ;  /* 0x01000000000e7b82 */ /* 0x0000620000000a00 */
[----:B------:R-:W-:Y:S01]  /*12b0*/  IMAD.U32 R5, RZ, RZ, UR5 ;  /* 0x00000005ff057e24 */ /* 0x000fe2000f8e00ff */
[----:B------:R-:W-:Y:S01]  /*12c0*/  ULDC.64 UR4, c[0x4][0x70] ;  /* 0x01001c0000047ab9 */ /* 0x000fe20000000a00 */
[----:B------:R-:W-:Y:S02]  /*12d0*/  IMAD.U32 R10, RZ, RZ, UR6 ;  /* 0x00000006ff0a7e24 */ /* 0x000fe4000f8e00ff */
[----:B------:R-:W-:Y:S02]  /*12e0*/  IMAD.U32 R6, RZ, RZ, UR4 ;  /* 0x00000004ff067e24 */ /* 0x000fe4000f8e00ff */
[----:B------:R-:W-:-:S02]  /*12f0*/  IMAD.U32 R7, RZ, RZ, UR5 ;  /* 0x00000005ff077e24 */ /* 0x000fc4000f8e00ff */
[----:B------:R-:W-:Y:S02]  /*1300*/  IMAD.U32 R11, RZ, RZ, UR7 ;  /* 0x00000007ff0b7e24 */ /* 0x000fe4000f8e00ff */
[----:B------:R-:W-:Y:S02]  /*1310*/  IMAD.MOV.U32 R8, RZ, RZ, 0x1e1 ;  /* 0x000001e1ff087424 */ /* 0x000fe400078e00ff */
[----:B------:R-:W-:Y:S02]  /*1320*/  IMAD.MOV.U32 R12, RZ, RZ, 0x1 ;  /* 0x00000001ff0c7424 */ /* 0x000fe400078e00ff */
[----:B0-----:R-:W-:-:S07]  /*1330*/  IMAD.MOV.U32 R13, RZ, RZ, RZ ;  /* 0x000000ffff0d7224 */ /* 0x001fce00078e00ff */
[----:B------:R-:W-:-:S07]  /*1340*/  LEPC R20, `(.L_x_17) ;  /* 0x000000001014794e */ /* 0x000fce0000000000 */
[----:B-1---5:R-:W-:Y:S05]  /*1350*/  CALL.ABS.NOINC R14 ;  /* 0x000000000e007343 */ /* 0x022fea0003c00000 */
.L_x_17:
[----:B------:R-:W-:-:S13]  /*1360*/  ISETP.NE.AND P0, PT, R157, 0x3, PT ;  /* 0x000000039d00780c */ /* 0x000fda0003f05270 */
[----:B------:R-:W-:Y:S05]  /*1370*/  @!P0 BRA `(.L_x_18) ;  /* 0x0000000000048947 */ /* 0x000fea0003800000 */
[----:B------:R-:W-:Y:S01]  /*1380*/  BPT.TRAP 0x1 ;  /* 0x000000040000795c */ /* 0x000fe20000300000 */
.L_x_18:
[----:B------:R-:W2:Y:S01]  /*1390*/  S2UR UR5, SR_CgaCtaId ;  /* 0x00000000000579c3 */ /* 0x000ea20000008800 */
[----:B------:R-:W-:Y:S01]  /*13a0*/  UMOV UR4, 0x400 ;  /* 0x0000040000047882 */ /* 0x000fe20000000000 */
[----:B------:R-:W-:Y:S02]  /*13b0*/  IMAD.U32 R0, RZ, RZ, UR38 ;  /* 0x00000026ff007e24 */ /* 0x000fe4000f8e00ff */
[----:B------:R-:W-:-:S03]  /*13c0*/  IMAD.U32 R3, RZ, RZ, UR39 ;  /* 0x00000027ff037e24 */ /* 0x000fc6000f8e00ff */
[----:B------:R-:W-:Y:S01]  /*13d0*/  SHF.L.U32 R0, R0, 0x1f, RZ ;  /* 0x0000001f00007819 */ /* 0x000fe200000006ff */
[----:B--2---:R-:W-:-:S06]  /*13e0*/  ULEA UR4, UR5, UR4, 0x18 ;  /* 0x0000000405047291 */ /* 0x004fcc000f8ec03f */
[----:B------:R-:W-:-:S04]  /*13f0*/  IMAD.U32 R6, RZ, RZ, UR4 ;  /* 0x00000004ff067e24 */ /* 0x000fc8000f8e00ff */
[----:B------:R-:W-:-:S04]  /*1400*/  IMAD R3, R3, 0x8, R6 ;  /* 0x0000000803037824 */ /* 0x000fc800078e0206 */
[----:B------:R2:W3:Y:S01]  /*1410*/  SYNCS.PHASECHK.TRANS64.TRYWAIT P1, [R3+URZ], R0 ;  /* 0x00000000030075a7 */ /* 0x0004e2000802017f */
[----:B------:R-:W-:Y:S05]  /*1420*/  @!P0 BRA `(.L_x_19) ;  /* 0x0000000000048947 */ /* 0x000fea0003800000 */
[----:B------:R-:W-:Y:S01]  /*1430*/  BPT.TRAP 0x1 ;  /* 0x000000040000795c */ /* 0x000fe20000300000 */
.L_x_19:
[----:B---3--:R-:W-:Y:S05]  /*1440*/  @P1 BRA `(.L_x_20) ;  /* 0x0000000000081947 */ /* 0x008fea0003800000 */
[----:B------:R-:W3:Y:S02]  /*1450*/  SYNCS.PHASECHK.TRANS64.TRYWAIT P1, [R3+URZ], R0 ;  /* 0x00000000030075a7 */ /* 0x000ee4000802017f */
[----:B---3--:R-:W-:Y:S05]  /*1460*/  @!P1 BRA `(.L_x_21) ;  /* 0x000000a400c09947 */ /* 0x008fea0003800000 */
.L_x_20:
[----:B------:R-:W-:-:S04]  /*1470*/  UISETP.LT.AND UP0, UPT, UR40, 0x1, UPT ;  /* 0x000000012800788c */ /* 0x000fc8000bf01270 */
[----:B------:R-:W-:-:S06]  /*1480*/  USEL UR4, UR40, 0x1, UP0 ;  /* 0x0000000128047887 */ /* 0x000fcc0008000000 */
[----:B--23--:R-:W-:Y:S01]  /*1490*/  IMAD.U32 R0, RZ, RZ, UR4 ;  /* 0x00000004ff007e24 */ /* 0x00cfe2000f8e00ff */
[----:B------:R-:W-:Y:S05]  /*14a0*/  WARPSYNC.ALL ;  /* 0x0000000000007948 */ /* 0x000fea0003800000 */
[----:B------:R-:W-:-:S04]  /*14b0*/  IADD3 R0, -R0, UR40, RZ ;  /* 0x0000002800007c10 */ /* 0x000fc8000fffe1ff */
[----:B------:R-:W-:Y:S02]  /*14c0*/  ISETP.GE.AND P1, PT, R0, 0x1, PT ;  /* 0x000000010000780c */ /* 0x000fe40003f26270 */
[----:B------:R-:W-:Y:S01]  /*14d0*/  R2UR UR4, R6 ;  /* 0x00000000060472ca */ /* 0x000fe200000e0000 */
[----:B------:R-:W-:Y:S01]  /*14e0*/  WARPGROUP.ARRIVE ;  /* 0x00000000000079c5 */ /* 0x000fe20000000000 */
[----:B------:R-:W-:Y:S01]  /*14f0*/  UMOV UR9, 0x40000040 ;  /* 0x4000004000097882 */ /* 0x000fe20000000000 */
[----:B------:R-:W-:-:S10]  /*1500*/  UMOV UR11, 0x40000040 ;  /* 0x40000040000b7882 */ /* 0x000fd40000000000 */
[----:B------:R-:W-:-:S04]  /*1510*/  UIADD3 UR4, UR4, 0x10100, URZ ;  /* 0x0001010004047890 */ /* 0x000fc8000fffe03f */
[----:B------:R-:W-:-:S04]  /*1520*/  USHF.R.U32.HI UR4, URZ, 0x4, UR4 ;  /* 0x000000043f047899 */ /* 0x000fc80008011604 */
[----:B------:R-:W-:Y:S02]  /*1530*/  ULOP3.LUT UR5, UR4, 0x3fff, URZ, 0xc0, !UPT ;  /* 0x00003fff04057892 */ /* 0x000fe4000f8ec03f */
[----:B------:R-:W-:Y:S02]  /*1540*/  ULOP3.LUT UR4, UR41, 0x10000, URZ, 0xfc, !UPT ;  /* 0x0001000029047892 */ /* 0x000fe4000f8efc3f */
[----:B------:R-:W-:Y:S02]  /*1550*/  ULOP3.LUT UR5, UR5, 0x10000, URZ, 0xfc, !UPT ;  /* 0x0001000005057892 */ /* 0x000fe4000f8efc3f */
[----:B------:R-:W-:Y:S02]  /*1560*/  ULEA UR6, UR39, UR4, 0xb ;  /* 0x0000000427067291 */ /* 0x000fe4000f8e583f */
[----:B------:R-:W-:-:S05]  /*1570*/  ULEA UR7, UR39, UR5, 0xc ;  /* 0x0000000527077291 */ /* 0x000fca000f8e603f */
[----:B------:R-:W-:Y:S02]  /*1580*/  UMOV UR8, UR6 ;  /* 0x0000000600087c82 */ /* 0x000fe40008000000 */
[----:B------:R-:W-:Y:S02]  /*1590*/  UMOV UR10, UR7 ;  /* 0x00000007000a7c82 */ /* 0x000fe40008000000 */
[----:B------:R-:W-:Y:S01]  /*15a0*/  HGMMA.64x256x16.F32.BF16 R24, gdesc[UR8], RZ, !UPT, gsb0 ;  /* 0x03e00000081879f0 */ /* 0x000fe2000c0018ff */
[----:B------:R-:W-:Y:S02]  /*15b0*/  UIADD3 UR8, UR6, 0x2, URZ ;  /* 0x0000000206087890 */ /* 0x000fe4000fffe03f */
[----:B------:R-:W-:Y:S01]  /*15c0*/  UIADD3 UR10, UR7, 0x2, URZ ;  /* 0x00000002070a7890 */ /* 0x000fe2000fffe03f */
[----:B------:R-:W-:Y:S01]  /*15d0*/  UMOV UR9, 0x40000040 ;  /* 0x4000004000097882 */ /* 0x000fe20000000000 */
[----:B------:R-:W-:Y:S01]  /*15e0*/  UMOV UR11, 0x40000040 ;  /* 0x40000040000b7882 */ /* 0x000fe20000000000 */
[----:B------:R-:W-:-:S02]  /*15f0*/  WARPGROUP.DEPBAR.LE gsb0, 0x0 ;  /* 0x00008000000079c5 */ /* 0x000fc40000010000 */
[----:B------:R-:W-:-:S15]  /*1600*/  WARPGROUP.ARRIVE ;  /* 0x00000000000079c5 */ /* 0x000fde0000000000 */
[----:B------:R-:W-:-:S05]  /*1610*/  NOP ;  /* 0x0000000000007918 */ /* 0x000fca0000000000 */
[----:B------:R-:W-:Y:S01]  /*1620*/  HGMMA.64x256x16.F32.BF16 R24, gdesc[UR8], R24, gsb0 ;  /* 0x03e00000081879f0 */ /* 0x000fe20008001818 */
[----:B------:R-:W-:Y:S02]  /*1630*/  UIADD3 UR8, UR6, 0x4, URZ ;  /* 0x0000000406087890 */ /* 0x000fe4000fffe03f */
[----:B------:R-:W-:Y:S01]  /*1640*/  UIADD3 UR10, UR7, 0x4, URZ ;  /* 0x00000004070a7890 */ /* 0x000fe2000fffe03f */
[----:B------:R-:W-:Y:S01]  /*1650*/  UMOV UR9, 0x40000040 ;  /* 0x4000004000097882 */ /* 0x000fe20000000000 */
[----:B------:R-:W-:Y:S01]  /*1660*/  UMOV UR11, 0x40000040 ;  /* 0x40000040000b7882 */ /* 0x000fe20000000000 */
[----:B------:R-:W-:Y:S02]  /*1670*/  WARPGROUP.DEPBAR.LE gsb0, 0x0 ;  /* 0x00008000000079c5 */ /* 0x000fe40000010000 */
        /* <DEDUP_REMOVED lines=42> */
[----:B------:R-:W-:Y:S03]  /*1920*/  HGMMA.64x256x16.F32.BF16 R24, gdesc[UR8], R24, gsb0 ;  /* 0x03e00000081879f0 */ /* 0x000fe60008001818 */
[----:B------:R-:W-:Y:S02]  /*1930*/  WARPGROUP.DEPBAR.LE gsb0, 0x0 ;  /* 0x00008000000079c5 */ /* 0x000fe40000010000 */
[----:B------:R-:W-:Y:S05]  /*1940*/  @!P1 BRA `(.L_x_22) ;  /* 0x0000000400b09947 */ /* 0x000fea0003800000 */
[----:B------:R-:W-:Y:S02]  /*1950*/  UIADD3 UR6, UR39, 0x1, URZ ;  /* 0x0000000127067890 */ /* 0x000fe4000fffe03f */
[----:B------:R-:W-:Y:S02]  /*1960*/  IMAD.U32 R3, RZ, RZ, UR39 ;  /* 0x00000027ff037e24 */ /* 0x000fe4000f8e00ff */
[----:B------:R-:W-:-:S04]  /*1970*/  UISETP.NE.AND UP0, UPT, UR6, 0x2, UPT ;  /* 0x000000020600788c */ /* 0x000fc8000bf05270 */
[----:B------:R-:W-:Y:S02]  /*1980*/  USEL UR7, URZ, 0x1, UP0 ;  /* 0x000000013f077887 */ /* 0x000fe40008000000 */
[----:B------:R-:W-:Y:S02]  /*1990*/  USEL UR6, UR6, URZ, UP0 ;  /* 0x0000003f06067287 */ /* 0x000fe40008000000 */
[----:B------:R-:W-:-:S06]  /*19a0*/  ULOP3.LUT UR7, UR38, UR7, URZ, 0x3c, !UPT ;  /* 0x0000000726077292 */ /* 0x000fcc000f8e3c3f */
[----:B------:R-:W-:-:S07]  /*19b0*/  IMAD.U32 R7, RZ, RZ, UR7 ;  /* 0x00000007ff077e24 */ /* 0x000fce000f8e00ff */
.L_x_29:
[----:B------:R-:W-:Y:S05]  /*19c0*/  @!P0 BRA `(.L_x_23) ;  /* 0x0000000000048947 */ /* 0x000fea0003800000 */
[----:B------:R-:W-:Y:S01]  /*19d0*/  BPT.TRAP 0x1 ;  /* 0x000000040000795c */ /* 0x000fe20000300000 */
.L_x_23:
[----:B------:R-:W2:Y:S01]  /*19e0*/  S2UR UR8, SR_CgaCtaId ;  /* 0x00000000000879c3 */ /* 0x000ea20000008800 */
[----:B------:R-:W-:Y:S01]  /*19f0*/  UMOV UR7, 0x400 ;  /* 0x0000040000077882 */ /* 0x000fe20000000000 */
[----:B01----:R-:W-:Y:S01]  /*1a00*/  IMAD.U32 R5, RZ, RZ, UR6 ;  /* 0x00000006ff057e24 */ /* 0x003fe2000f8e00ff */
[----:B------:R-:W-:Y:S01]  /*1a10*/  SHF.L.U32 R4, R7, 0x1f, RZ ;  /* 0x0000001f07047819 */ /* 0x000fe200000006ff */
[----:B--2---:R-:W-:-:S06]  /*1a20*/  ULEA UR7, UR8, UR7, 0x18 ;  /* 0x0000000708077291 */ /* 0x004fcc000f8ec03f */
[----:B------:R-:W-:-:S04]  /*1a30*/  IMAD.U32 R6, RZ, RZ, UR7 ;  /* 0x00000007ff067e24 */ /* 0x000fc8000f8e00ff */
[----:B------:R-:W-:-:S04]  /*1a40*/  IMAD R5, R5, 0x8, R6 ;  /* 0x0000000805057824 */ /* 0x000fc800078e0206 */
[----:B------:R0:W1:Y:S01]  /*1a50*/  SYNCS.PHASECHK.TRANS64.TRYWAIT P1, [R5+URZ], R4 ;  /* 0x00000004050075a7 */ /* 0x000062000802017f */
[----:B------:R-:W-:Y:S05]  /*1a60*/  @!P0 BRA `(.L_x_24) ;  /* 0x0000000000048947 */ /* 0x000fea0003800000 */
[----:B------:R-:W-:Y:S01]  /*1a70*/  BPT.TRAP 0x1 ;  /* 0x000000040000795c */ /* 0x000fe20000300000 */
.L_x_24:
[----:B-1----:R-:W-:Y:S05]  /*1a80*/  @P1 BRA `(.L_x_25) ;  /* 0x0000000000081947 */ /* 0x002fea0003800000 */
[----:B------:R-:W1:Y:S02]  /*1a90*/  SYNCS.PHASECHK.TRANS64.TRYWAIT P1, [R5+URZ], R4 ;  /* 0x00000004050075a7 */ /* 0x000e64000802017f */
[----:B-1----:R-:W-:Y:S05]  /*1aa0*/  @!P1 BRA `(.L_x_26) ;  /* 0x000000a000449947 */ /* 0x002fea0003800000 */
.L_x_25:
[----:B------:R-:W-:Y:S01]  /*1ab0*/  ULEA UR7, UR6, UR4, 0xb ;  /* 0x0000000406077291 */ /* 0x000fe2000f8e583f */
[----:B------:R-:W-:Y:S01]  /*1ac0*/  WARPGROUP.ARRIVE ;  /* 0x00000000000079c5 */ /* 0x000fe20000000000 */
[----:B------:R-:W-:Y:S01]  /*1ad0*/  ULEA UR12, UR6, UR5, 0xc ;  /* 0x00000005060c7291 */ /* 0x000fe2000f8e603f */
[----:B------:R-:W-:Y:S01]  /*1ae0*/  UMOV UR9, 0x40000040 ;  /* 0x4000004000097882 */ /* 0x000fe20000000000 */
[----:B------:R-:W-:-:S03]  /*1af0*/  UMOV UR11, 0x40000040 ;  /* 0x40000040000b7882 */ /* 0x000fc60000000000 */
[----:B------:R-:W-:Y:S02]  /*1b00*/  UMOV UR8, UR7 ;  /* 0x0000000700087c82 */ /* 0x000fe40008000000 */
[----:B------:R-:W-:Y:S02]  /*1b10*/  UMOV UR10, UR12 ;  /* 0x0000000c000a7c82 */ /* 0x000fe40008000000 */
[----:B------:R-:W-:Y:S01]  /*1b20*/  HGMMA.64x256x16.F32.BF16 R24, gdesc[UR8], R24, gsb0 ;  /* 0x03e00000081879f0 */ /* 0x000fe20008001818 */
        /* <DEDUP_REMOVED lines=58> */
[----:B------:R-:W-:Y:S01]  /*1ed0*/  BPT.TRAP 0x1 ;  /* 0x000000040000795c */ /* 0x000fe20000300000 */
.L_x_27:
[----:B------:R-:W-:-:S13]  /*1ee0*/  ISETP.NE.AND P1, PT, R156, RZ, PT ;  /* 0x000000ff9c00720c */ /* 0x000fda0003f25270 */
[----:B01----:R-:W-:-:S04]  /*1ef0*/  @P1 IMAD R4, R3, 0x8, R6 ;  /* 0x0000000803041824 */ /* 0x003fc800078e0206 */
[----:B------:R-:W-:-:S05]  /*1f00*/  @P1 VIADD R5, R4, 0x10 ;  /* 0x0000001004051836 */ /* 0x000fca0000000000 */
[----:B------:R-:W-:-:S04]  /*1f10*/  @P1 PRMT R5, R22, 0x654, R5 ;  /* 0x0000065416051816 */ /* 0x000fc80000000005 */
[----:B------:R0:W-:Y:S01]  /*1f20*/  @P1 SYNCS.ARRIVE.TRANS64.RED.A1T0 RZ, [R5+URZ], RZ ;  /* 0x000000ff05ff19a7 */ /* 0x0001e2000810043f */
[----:B------:R-:W-:-:S13]  /*1f30*/  ISETP.GT.U32.AND P1, PT, R19, 0x1, PT ;  /* 0x000000011300780c */ /* 0x000fda0003f24070 */
[----:B0-----:R-:W-:Y:S05]  /*1f40*/  @P1 BRA `(.L_x_28) ;  /* 0x0000000000041947 */ /* 0x001fea0003800000 */
[----:B------:R-:W-:Y:S01]  /*1f50*/  BPT.TRAP 0x1 ;  /* 0x000000040000795c */ /* 0x000fe20000300000 */
.L_x_28:
[----:B------:R-:W-:Y:S01]  /*1f60*/  UIADD3 UR6, UR6, 0x1, URZ ;  /* 0x0000000106067890 */ /* 0x000fe2000fffe03f */
[C---:B------:R-:W-:Y:S01]  /*1f70*/  ISETP.GT.AND P2, PT, R0.reuse, 0x1, PT ;  /* 0x000000010000780c */ /* 0x040fe20003f44270 */
[----:B------:R-:W-:Y:S02]  /*1f80*/  VIADD R3, R3, 0x1 ;  /* 0x0000000103037836 */ /* 0x000fe40000000000 */
[----:B------:R-:W-:Y:S01]  /*1f90*/  UISETP.NE.AND UP0, UPT, UR6, 0x2, UPT ;  /* 0x000000020600788c */ /* 0x000fe2000bf05270 */
[----:B------:R-:W-:Y:S02]  /*1fa0*/  VIADD R0, R0, 0xffffffff ;  /* 0xffffffff00007836 */ /* 0x000fe40000000000 */
[C---:B------:R-:W-:Y:S01]  /*1fb0*/  ISETP.NE.AND P1, PT, R3.reuse, 0x2, PT ;  /* 0x000000020300780c */ /* 0x040fe20003f25270 */
[----:B------:R-:W-:Y:S02]  /*1fc0*/  USEL UR7, URZ, 0x1, UP0 ;  /* 0x000000013f077887 */ /* 0x000fe40008000000 */
[----:B------:R-:W-:Y:S01]  /*1fd0*/  USEL UR6, UR6, URZ, UP0 ;  /* 0x0000003f06067287 */ /* 0x000fe20008000000 */
[----:B------:R-:W-:-:S03]  /*1fe0*/  SEL R3, R3, RZ, P1 ;  /* 0x000000ff03037207 */ /* 0x000fc60000800000 */
[----:B------:R-:W-:Y:S01]  /*1ff0*/  LOP3.LUT R7, R7, UR7, RZ, 0x3c, !PT ;  /* 0x0000000707077c12 */ /* 0x000fe2000f8e3cff */
[----:B------:R-:W-:Y:S07]  /*2000*/  @P2 BRA `(.L_x_29) ;  /* 0xfffffff8006c2947 */ /* 0x000fee000383ffff */
.L_x_22:
[----:B------:R-:W2:Y:S02]  /*2010*/  LDC R0, c[0x0][0x28c] ;  /* 0x0000a300ff007b82 */ /* 0x000ea40000000800 */
[----:B--2---:R-:W-:-:S13]  /*2020*/  ISETP.GE.AND P1, PT, R0, 0x1, PT ;  /* 0x000000010000780c */ /* 0x004fda0003f26270 */
[----:B------:R-:W-:Y:S05]  /*2030*/  @!P1 BRA `(.L_x_30) ;  /* 0x0000000000409947 */ /* 0x000fea0003800000 */
[----:B------:R-:W-:Y:S05]  /*2040*/  @!P0 BRA `(.L_x_31) ;  /* 0x0000000000048947 */ /* 0x000fea0003800000 */
[----:B------:R-:W-:Y:S01]  /*2050*/  BPT.TRAP 0x1 ;  /* 0x000000040000795c */ /* 0x000fe20000300000 */
.L_x_31:
[----:B------:R-:W-:Y:S01]  /*2060*/  ISETP.NE.AND P0, PT, R156, RZ, PT ;  /* 0x000000ff9c00720c */ /* 0x000fe20003f05270 */
[----:B------:R-:W-:-:S12]  /*2070*/  UISETP.LT.AND UP1, UPT, UR40, 0x1, UPT ;  /* 0x000000012800788c */ /* 0x000fd8000bf21270 */
[----:B------:R-:W-:-:S05]  /*2080*/  VOTEU.ANY UP0, P0 ;  /* 0x00000000003f7886 */ /* 0x000fca0000000100 */
[----:B------:R-:W-:-:S04]  /*2090*/  @UP0 USEL UR4, UR40, 0x1, UP1 ;  /* 0x0000000128040887 */ /* 0x000fc80008800000 */
[----:B------:R-:W-:-:S06]  /*20a0*/  @UP0 UIADD3 UR4, UR39, UR40, -UR4 ;  /* 0x0000002827040290 */ /* 0x000fcc000fffe804 */
[----:B------:R-:W-:-:S04]  /*20b0*/  IMAD.U32 R0, RZ, RZ, UR4 ;  /* 0x00000004ff007e24 */ /* 0x000fc8000f8e00ff */
[----:B------:R-:W-:-:S05]  /*20c0*/  @P0 IMAD.SHL.U32 R0, R0, 0x8, RZ ;  /* 0x0000000800000824 */ /* 0x000fca00078e00ff */
[----:B------:R-:W-:-:S04]  /*20d0*/  @P0 LOP3.LUT R0, R0, 0x8, RZ, 0xc0, !PT ;  /* 0x0000000800000812 */ /* 0x000fc800078ec0ff */
[----:B------:R-:W-:-:S04]  /*20e0*/  @P0 IADD3 R3, R6, 0x10, R0 ;  /* 0x0000001006030810 */ /* 0x000fc80007ffe000 */
[----:B------:R-:W-:-:S04]  /*20f0*/  @P0 PRMT R3, R22, 0x654, R3 ;  /* 0x0000065416030816 */ /* 0x000fc80000000003 */
[----:B------:R2:W-:Y:S01]  /*2100*/  @P0 SYNCS.ARRIVE.TRANS64.RED.A1T0 RZ, [R3+URZ], RZ ;  /* 0x000000ff03ff09a7 */ /* 0x0005e2000810043f */
[----:B------:R-:W-:-:S13]  /*2110*/  ISETP.GT.U32.AND P0, PT, R19, 0x1, PT ;  /* 0x000000011300780c */ /* 0x000fda0003f04070 */
[----:B--2---:R-:W-:Y:S05]  /*2120*/  @P0 BRA `(.L_x_30) ;  /* 0x0000000000040947 */ /* 0x004fea0003800000 */
[----:B------:R-:W-:Y:S01]  /*2130*/  BPT.TRAP 0x1 ;  /* 0x000000040000795c */ /* 0x000fe20000300000 */
.L_x_30:
[----:B------:R-:W2:Y:S01]  /*2140*/  LDC R7, c[0x0][0x288] ;  /* 0x0000a200ff077b82 */ /* 0x000ea20000000800 */
[--C-:B------:R-:W-:Y:S01]  /*2150*/  SHF.R.U32.HI R0, RZ, 0x2, R18.reuse ;  /* 0x00000002ff007819 */ /* 0x100fe20000011612 */
[----:B------:R-:W-:Y:S01]  /*2160*/  UIADD3 UR39, UR40, UR39, URZ ;  /* 0x0000002728277290 */ /* 0x000fe2000fffe03f */
[----:B01----:R-:W-:Y:S01]  /*2170*/  LOP3.LUT R4, R18, 0x60, RZ, 0xc0, !PT ;  /* 0x0000006012047812 */ /* 0x003fe200078ec0ff */
[----:B------:R-:W-:Y:S01]  /*2180*/  ULDC UR8, c[0x0][0x284] ;  /* 0x0000a10000087ab9 */ /* 0x000fe20000000800 */
[----:B------:R-:W-:Y:S01]  /*2190*/  SHF.R.U32.HI R5, RZ, 0x7, R18 ;  /* 0x00000007ff057819 */ /* 0x000fe20000011612 */
[----:B------:R-:W-:Y:S01]  /*21a0*/  USHF.R.U32.HI UR4, URZ, 0x1, UR39 ;  /* 0x000000013f047899 */ /* 0x000fe20008011627 */
[----:B------:R-:W-:Y:S01]  /*21b0*/  LOP3.LUT R3, R0, 0x7, RZ, 0xc0, !PT ;  /* 0x0000000700037812 */ /* 0x000fe200078ec0ff */
[----:B------:R-:W-:Y:S01]  /*21c0*/  UISETP.GT.U32.AND UP1, UPT, UR39, 0x1, UPT ;  /* 0x000000012700788c */ /* 0x000fe2000bf24070 */
[----:B------:R-:W-:Y:S01]  /*21d0*/  SHF.R.U32.HI R10, RZ, 0x1, R4 ;  /* 0x00000001ff0a7819 */ /* 0x000fe20000011604 */
[----:B------:R-:W-:Y:S01]  /*21e0*/  IMAD.SHL.U32 R4, R18, 0x2, RZ ;  /* 0x0000000212047824 */ /* 0x000fe200078e00ff */
[----:B------:R-:W-:Y:S01]  /*21f0*/  LOP3.LUT R0, R5, 0x1, RZ, 0xc0, !PT ;  /* 0x0000000105007812 */ /* 0x000fe200078ec0ff */
[----:B------:R-:W-:Y:S01]  /*2200*/  ULOP3.LUT UR4, UR4, 0x1, URZ, 0xc0, !UPT ;  /* 0x0000000104047892 */ /* 0x000fe2000f8ec03f */
[----:B------:R-:W-:Y:S01]  /*2210*/  IADD3 R5, RZ, -R10, -R3 ;  /* 0x8000000aff057210 */ /* 0x000fe20007ffe803 */
[----:B------:R-:W-:Y:S01]  /*2220*/  ULDC.64 UR6, c[0x0][0x5d0] ;  /* 0x0001740000067ab9 */ /* 0x000fe20000000a00 */
[----:B------:R-:W-:Y:S01]  /*2230*/  LOP3.LUT R9, R4, 0x6, RZ, 0xc0, !PT ;  /* 0x0000000604097812 */ /* 0x000fe200078ec0ff */
[C---:B------:R-:W-:Y:S01]  /*2240*/  IMAD.SHL.U32 R6, R0.reuse, 0x40, RZ ;  /* 0x0000004000067824 */ /* 0x040fe200078e00ff */
[----:B------:R-:W-:Y:S01]  /*2250*/  UISETP.NE.U32.AND UP0, UPT, UR4, 0x1, UPT ;  /* 0x000000010400788c */ /* 0x000fe2000bf05070 */
[----:B------:R-:W-:Y:S01]  /*2260*/  IMAD R11, R0, -0x40, R5 ;  /* 0xffffffc0000b7824 */ /* 0x000fe200078e0205 */
[----:B------:R-:W-:Y:S01]  /*2270*/  LOP3.LUT R0, R18, 0x3, RZ, 0xc0, !PT ;  /* 0x0000000312007812 */ /* 0x000fe200078ec0ff */
[----:B------:R-:W-:Y:S01]  /*2280*/  UISETP.LT.U32.AND UP1, UPT, UR40, 0x2, UP1 ;  /* 0x000000022800788c */ /* 0x000fe20008f21070 */
[----:B------:R-:W-:Y:S01]  /*2290*/  PRMT R8, R9, 0x6540, R152 ;  /* 0x0000654009087816 */ /* 0x000fe20000000098 */
[----:B------:R-:W-:Y:S01]  /*22a0*/  IMAD.SHL.U32 R152, R152, 0x100, RZ ;  /* 0x0000010098987824 */ /* 0x000fe200078e00ff */
[----:B------:R-:W-:Y:S01]  /*22b0*/  SHF.R.S32.HI R21, RZ, 0x1f, R23 ;  /* 0x0000001fff157819 */ /* 0x000fe20000011417 */
[----:B--2---:R-:W-:Y:S01]  /*22c0*/  IMAD R13, R0, -0x2, R7 ;  /* 0xfffffffe000d7824 */ /* 0x004fe200078e0207 */
[----:B------:R-:W-:Y:S01]  /*22d0*/  UISETP.GT.U32.AND UP0, UPT, UR40, 0x1, !UP0 ;  /* 0x000000012800788c */ /* 0x000fe2000c704070 */
[----:B------:R-:W-:Y:S01]  /*22e0*/  IMAD.SHL.U32 R0, R153, 0x80, RZ ;  /* 0x0000008099007824 */ /* 0x000fe200078e00ff */
[----:B------:R-:W-:Y:S01]  /*22f0*/  ISETP.GE.AND P0, PT, R152, R7, PT ;  /* 0x000000079800720c */ /* 0x000fe20003f06270 */
[----:B------:R-:W-:Y:S01]  /*2300*/  IMAD R4, R21, UR6, RZ ;  /* 0x0000000615047c24 */ /* 0x000fe2000f8e02ff */
[----:B------:R-:W-:Y:S01]  /*2310*/  SHF.R.S32.HI R9, RZ, 0x1f, R8 ;  /* 0x0000001fff097819 */ /* 0x000fe20000011408 */
[----:B------:R-:W-:Y:S01]  /*2320*/  USEL UR5, URZ, 0x1, !UP1 ;  /* 0x000000013f057887 */ /* 0x000fe2000c800000 */
[----:B------:R-:W-:Y:S01]  /*2330*/  ISETP.GE.OR P0, PT, R0, UR8, P0 ;  /* 0x0000000800007c0c */ /* 0x000fe20008706670 */
[----:B------:R-:W-:Y:S01]  /*2340*/  USEL UR4, URZ, 0x1, !UP0 ;  /* 0x000000013f047887 */ /* 0x000fe2000c000000 */
[----:B------:R-:W-:Y:S01]  /*2350*/  LOP3.LUT R3, R6, 0x40, R3, 0xe2, !PT ;  /* 0x0000004006037812 */ /* 0x000fe200078ee203 */
[----:B------:R-:W-:Y:S01]  /*2360*/  IMAD.WIDE R6, R153, 0x80, RZ ;  /* 0x0000008099067825 */ /* 0x000fe200078e02ff */
[----:B------:R-:W-:Y:S01]  /*2370*/  ULOP3.LUT UR39, UR39, 0x1, URZ, 0xc0, !UPT ;  /* 0x0000000127277892 */ /* 0x000fe2000f8ec03f */
[----:B------:R-:W-:Y:S01]  /*2380*/  IADD3 R0, -R0, UR8, R11 ;  /* 0x0000000800007c10 */ /* 0x000fe2000fffe10b */
[----:B------:R-:W-:Y:S01]  /*2390*/  ULOP3.LUT UR38, UR4, UR38, UR5, 0x96, !UPT ;  /* 0x0000002604267292 */ /* 0x000fe2000f8e9605 */
[C---:B------:R-:W-:Y:S01]  /*23a0*/  IMAD R15, R23.reuse, UR7, R4 ;  /* 0x00000007170f7c24 */ /* 0x040fe2000f8e0204 */
[----:B------:R-:W-:Y:S01]  /*23b0*/  LOP3.LUT R169, R6, R3, R10, 0xfe, !PT ;  /* 0x0000000306a97212 */ /* 0x000fe200078efe0a */
[----:B------:R-:W-:-:S04]  /*23c0*/  IMAD.WIDE.U32 R4, R23, UR6, R8 ;  /* 0x0000000617047c25 */ /* 0x000fc8000f8e0008 */
[----:B------:R-:W-:Y:S02]  /*23d0*/  IMAD.IADD R5, R5, 0x1, R15 ;  /* 0x0000000105057824 */ /* 0x000fe400078e020f */
[----:B------:R-:W-:Y:S02]  /*23e0*/  IMAD.IADD R3, R13, 0x1, -R152 ;  /* 0x000000010d037824 */ /* 0x000fe400078e0a98 */
[----:B------:R-:W-:Y:S01]  /*23f0*/  IMAD.MOV.U32 R153, RZ, RZ, -0x1 ;  /* 0xffffffffff997424 */ /* 0x000fe200078e00ff */
[----:B------:R-:W-:Y:S06]  /*2400*/  @P0 BRA `(.L_x_32) ;  /* 0x0000007800dc0947 */ /* 0x000fec0003800000 */
[----:B------:R-:W0:Y:S01]  /*2410*/  LDC.64 R10, c[0x0][0x5c8] ;  /* 0x00017200ff0a7b82 */ /* 0x000e220000000a00 */
[----:B-----5:R-:W-:Y:S01]  /*2420*/  FSETP.NEU.AND P1, PT, R155, RZ, PT ;  /* 0x000000ff9b00720b */ /* 0x020fe20003f2d000 */
[----:B------:R-:W-:Y:S01]  /*2430*/  BSSY B0, `(.L_x_32) ;  /* 0x00007b4000007945 */ /* 0x000fe20003800000 */
[----:B------:R-:W-:-:S04]  /*2440*/  ISETP.GT.AND P0, PT, R3, RZ, PT ;  /* 0x000000ff0300720c */ /* 0x000fc80003f04270 */
[----:B------:R-:W-:Y:S01]  /*2450*/  ISETP.GT.AND P3, PT, R0, RZ, P0 ;  /* 0x000000ff0000720c */ /* 0x000fe20000764270 */
[-C--:B0-----:R-:W-:Y:S02]  /*2460*/  IMAD R12, R7, R10.reuse, RZ ;  /* 0x0000000a070c7224 */ /* 0x081fe400078e02ff */
[----:B------:R-:W-:-:S04]  /*2470*/  IMAD.WIDE.U32 R160, R169, R10, R4 ;  /* 0x0000000aa9a07225 */ /* 0x000fc800078e0004 */
[----:B------:R-:W-:-:S04]  /*2480*/  IMAD R5, R169, R11, R12 ;  /* 0x0000000ba9057224 */ /* 0x000fc800078e020c */
[----:B------:R-:W-:Y:S01]  /*2490*/  IMAD.IADD R171, R161, 0x1, R5 ;  /* 0x00000001a1ab7824 */ /* 0x000fe200078e0205 */
[----:B------:R-:W-:Y:S06]  /*24a0*/  @!P1 BRA `(.L_x_33) ;  /* 0x0000005400989947 */ /* 0x000fec0003800000 */
[----:B------:R-:W0:Y:S01]  /*24b0*/  LDC.64 R14, c[0x0][0x5b8] ;  /* 0x00016e00ff0e7b82 */ /* 0x000e220000000a00 */
[----:B------:R-:W-:-:S07]  /*24c0*/  ULDC.64 UR4, c[0x0][0x5c0] ;  /* 0x0001700000047ab9 */ /* 0x000fce0000000a00 */
[----:B------:R-:W1:Y:S08]  /*24d0*/  LDC.64 R166, c[0x0][0x5b0] ;  /* 0x00016c00ffa67b82 */ /* 0x000e700000000a00 */
[----:B------:R-:W2:Y:S01]  /*24e0*/  LDC.64 R12, c[0x0][0x5a8] ;  /* 0x00016a00ff0c7b82 */ /* 0x000ea20000000a00 */
[-C--:B0-----:R-:W-:Y:S02]  /*24f0*/  IMAD R4, R21, R14.reuse, RZ ;  /* 0x0000000e15047224 */ /* 0x081fe400078e02ff */
[----:B------:R-:W-:-:S04]  /*2500*/  IMAD.WIDE.U32 R162, R23, R14, R8 ;  /* 0x0000000e17a27225 */ /* 0x000fc800078e0008 */
[----:B------:R-:W-:Y:S02]  /*2510*/  IMAD R161, R23, R15, R4 ;  /* 0x0000000f17a17224 */ /* 0x000fe400078e0204 */
[-C--:B-1----:R-:W-:Y:S02]  /*2520*/  IMAD R6, R7, R166.reuse, RZ ;  /* 0x000000a607067224 */ /* 0x082fe400078e02ff */
[----:B------:R-:W-:Y:S02]  /*2530*/  IMAD.IADD R21, R163, 0x1, R161 ;  /* 0x00000001a3157824 */ /* 0x000fe400078e02a1 */
[----:B------:R-:W-:Y:S02]  /*2540*/  IMAD.MOV.U32 R20, RZ, RZ, R162 ;  /* 0x000000ffff147224 */ /* 0x000fe400078e00a2 */
[C---:B------:R-:W-:Y:S02]  /*2550*/  IMAD R165, R169.reuse, R167, R6 ;  /* 0x000000a7a9a57224 */ /* 0x040fe400078e0206 */
[----:B------:R-:W-:-:S04]  /*2560*/  IMAD.WIDE.U32 R4, R169, R166, R20 ;  /* 0x000000a6a9047225 */ /* 0x000fc800078e0014 */
[----:B------:R-:W-:Y:S01]  /*2570*/  IMAD.IADD R5, R5, 0x1, R165 ;  /* 0x0000000105057824 */ /* 0x000fe200078e02a5 */
[----:B--2---:R-:W-:-:S04]  /*2580*/  LEA R6, P1, R4, R12, 0x1 ;  /* 0x0000000c04067211 */ /* 0x004fc800078208ff */
[----:B------:R-:W-:-:S05]  /*2590*/  LEA.HI.X R7, R4, R13, R5, 0x1, P1 ;  /* 0x0000000d04077211 */ /* 0x000fca00008f0c05 */
[----:B------:R0:W2:Y:S01]  /*25a0*/  @P3 LDG.E.LTC128B.U16 R15, desc[UR36][R6.64] ;  /* 0x00000024060f3981 */ /* 0x0000a2000c1e1520 */
[----:B------:R-:W-:Y:S01]  /*25b0*/  IMAD.WIDE.U32 R158, R169, R166, R8 ;  /* 0x000000a6a99e7225 */ /* 0x000fe200078e0008 */
[----:B------:R-:W-:Y:S03]  /*25c0*/  BSSY B1, `(.L_x_34) ;  /* 0x0000013000017945 */ /* 0x000fe60003800000 */
[----:B------:R-:W-:Y:S02]  /*25d0*/  IMAD.IADD R159, R165, 0x1, R159 ;  /* 0x00000001a59f7824 */ /* 0x000fe400078e029f */
[----:B------:R-:W-:-:S04]  /*25e0*/  IMAD.WIDE.U32 R158, R23, R14, R158 ;  /* 0x0000000e179e7225 */ /* 0x000fc800078e009e */
[----:B0-----:R-:W-:Y:S01]  /*25f0*/  IMAD.IADD R7, R161, 0x1, R159 ;  /* 0x00000001a1077824 */ /* 0x001fe200078e029f */
[----:B------:R-:W-:Y:S02]  /*2600*/  LEA R6, P4, R158, R12, 0x1 ;  /* 0x0000000c9e067211 */ /* 0x000fe400078808ff */
[----:B------:R-:W-:Y:S02]  /*2610*/  SHF.L.U64.HI R159, R166, 0x3, R167 ;  /* 0x00000003a69f7819 */ /* 0x000fe400000102a7 */
[----:B------:R-:W-:Y:S01]  /*2620*/  LEA.HI.X R7, R158, R13, R7, 0x1, P4 ;  /* 0x0000000d9e077211 */ /* 0x000fe200020f0c07 */
[----:B------:R-:W-:Y:S02]  /*2630*/  IMAD.SHL.U32 R158, R166, 0x8, RZ ;  /* 0x00000008a69e7824 */ /* 0x000fe400078e00ff */
[----:B--2---:R-:W-:-:S04]  /*2640*/  IMAD.U32 R4, R15, 0x10000, RZ ;  /* 0x000100000f047824 */ /* 0x004fc800078e00ff */
[----:B------:R-:W-:Y:S01]  /*2650*/  FMUL R5, R4, R155 ;  /* 0x0000009b04057220 */ /* 0x000fe20000400000 */
[----:B------:R-:W-:-:S03]  /*2660*/  LEA R4, P1, R160, UR4, 0x1 ;  /* 0x00000004a0047c11 */ /* 0x000fc6000f8208ff */
[----:B------:R-:W-:Y:S01]  /*2670*/  FFMA R24, R24, R154, R5 ;  /* 0x0000009a18187223 */ /* 0x000fe20000000005 */
[----:B------:R-:W-:Y:S02]  /*2680*/  LEA.HI.X R5, R160, UR5, R171, 0x1, P1 ;  /* 0x00000005a0057c11 */ /* 0x000fe400088f0cab */
[----:B------:R-:W-:Y:S02]  /*2690*/  ISETP.GT.AND P1, PT, R3, 0x1, PT ;  /* 0x000000010300780c */ /* 0x000fe40003f24270 */
[----:B------:R-:W-:Y:S02]  /*26a0*/  F2FP.BF16.F32.PACK_AB R24, RZ, R24 ;  /* 0x00000018ff18723e */ /* 0x000fe400000010ff */
[----:B------:R-:W-:-:S03]  /*26b0*/  ISETP.GT.AND P2, PT, R0, RZ, P1 ;  /* 0x000000ff0000720c */ /* 0x000fc60000f44270 */
[----:B------:R0:W-:Y:S10]  /*26c0*/  @P3 STG.E.U16 desc[UR36][R4.64], R24 ;  /* 0x0000001804003986 */ /* 0x0001f4000c101524 */
[----:B------:R-:W-:Y:S05]  /*26d0*/  @!P2 BRA `(.L_x_35) ;  /* 0x000000000004a947 */ /* 0x000fea0003800000 */
[----:B------:R1:W5:Y:S02]  /*26e0*/  LDG.E.LTC128B.U16 R15, desc[UR36][R6.64+0x2] ;  /* 0x00000224060f7981 */ /* 0x000364000c1e1520 */
.L_x_35:
[----:B------:R-:W-:Y:S05]  /*26f0*/  BSYNC B1 ;  /* 0x0000000000017941 */ /* 0x000fea0003800000 */
.L_x_34:
[----:B-----5:R-:W-:Y:S01]  /*2700*/  IMAD.U32 R20, R15, 0x10000, RZ ;  /* 0x000100000f147824 */ /* 0x020fe200078e00ff */
[----:B------:R-:W-:Y:S01]  /*2710*/  ISETP.GT.AND P0, PT, R0, 0x8, P0 ;  /* 0x000000080000780c */ /* 0x000fe20000704270 */
[----:B------:R-:W-:Y:S01]  /*2720*/  IMAD.WIDE.U32 R158, R169, R166, R158 ;  /* 0x000000a6a99e7225 */ /* 0x000fe200078e009e */
[----:B------:R-:W-:-:S03]  /*2730*/  PRMT R152, R15, 0x7610, R152 ;  /* 0x000076100f987816 */ /* 0x000fc60000000098 */
[----:B------:R-:W-:Y:S01]  /*2740*/  FMUL R20, R20, R155 ;  /* 0x0000009b14147220 */ /* 0x000fe20000400000 */
[----:B------:R-:W-:Y:S01]  /*2750*/  IMAD.IADD R165, R165, 0x1, R159 ;  /* 0x00000001a5a57824 */ /* 0x000fe200078e029f */
[----:B------:R-:W-:Y:S02]  /*2760*/  IADD3 R162, P3, R162, R158, RZ ;  /* 0x0000009ea2a27210 */ /* 0x000fe40007f7e0ff */
[----:B------:R-:W-:-:S03]  /*2770*/  FFMA R25, R25, R154, R20 ;  /* 0x0000009a19197223 */ /* 0x000fc60000000014 */
[----:B------:R-:W-:Y:S02]  /*2780*/  IMAD.X R21, R165, 0x1, R21, P3 ;  /* 0x00000001a5157824 */ /* 0x000fe400018e0615 */
[----:B------:R-:W-:Y:S02]  /*2790*/  F2FP.BF16.F32.PACK_AB R25, RZ, R25 ;  /* 0x00000019ff19723e */ /* 0x000fe400000010ff */
[C---:B------:R-:W-:Y:S02]  /*27a0*/  LEA R20, P3, R162.reuse, R12, 0x1 ;  /* 0x0000000ca2147211 */ /* 0x040fe400078608ff */
[----:B------:R-:W-:Y:S02]  /*27b0*/  PRMT R159, R25, 0x7610, R159 ;  /* 0x00007610199f7816 */ /* 0x000fe4000000009f */
[----:B------:R-:W-:-:S03]  /*27c0*/  LEA.HI.X R21, R162, R13, R21, 0x1, P3 ;  /* 0x0000000da2157211 */ /* 0x000fc600018f0c15 */
[----:B------:R2:W-:Y:S04]  /*27d0*/  @P2 STG.E.U16 desc[UR36][R4.64+0x2], R159 ;  /* 0x0000029f04002986 */ /* 0x0005e8000c101524 */
[----:B------:R-:W0:Y:S01]  /*27e0*/  @P0 LDG.E.LTC128B.U16 R152, desc[UR36][R20.64] ;  /* 0x0000002414980981 */ /* 0x000e22000c1e1520 */
[----:B------:R-:W-:Y:S01]  /*27f0*/  IADD3 R8, P2, R8, R158, RZ ;  /* 0x0000009e08087210 */ /* 0x000fe20007f5e0ff */
[----:B------:R-:W-:Y:S01]  /*2800*/  BSSY B1, `(.L_x_36) ;  /* 0x0000011000017945 */ /* 0x000fe20003800000 */
[----:B------:R-:W-:Y:S02]  /*2810*/  SHF.L.U64.HI R11, R10, 0x4, R11 ;  /* 0x000000040a0b7819 */ /* 0x000fe4000001020b */
[----:B------:R-:W-:Y:S01]  /*2820*/  ISETP.GT.AND P1, PT, R0, 0x8, P1 ;  /* 0x000000080000780c */ /* 0x000fe20000f24270 */
[----:B------:R-:W-:Y:S01]  /*2830*/  IMAD.X R9, R9, 0x1, R165, P2 ;  /* 0x0000000109097824 */ /* 0x000fe200010e06a5 */
[----:B------:R-:W-:Y:S01]  /*2840*/  LEA R10, P2, R10, R4, 0x4 ;  /* 0x000000040a0a7211 */ /* 0x000fe200078420ff */
[----:B------:R-:W-:-:S04]  /*2850*/  IMAD.WIDE.U32 R14, R23, R14, R8 ;  /* 0x0000000e170e7225 */ /* 0x000fc800078e0008 */
[----:B------:R-:W-:Y:S01]  /*2860*/  IMAD.X R11, R11, 0x1, R5, P2 ;  /* 0x000000010b0b7824 */ /* 0x000fe200010e0605 */
[----:B------:R-:W-:Y:S01]  /*2870*/  LEA R8, P3, R14, R12, 0x1 ;  /* 0x0000000c0e087211 */ /* 0x000fe200078608ff */
[----:B------:R-:W-:-:S05]  /*2880*/  IMAD.IADD R9, R161, 0x1, R15 ;  /* 0x00000001a1097824 */ /* 0x000fca00078e020f */
[----:B------:R-:W-:Y:S01]  /*2890*/  LEA.HI.X R9, R14, R13, R9, 0x1, P3 ;  /* 0x0000000d0e097211 */ /* 0x000fe200018f0c09 */
[----:B0-----:R-:W-:-:S04]  /*28a0*/  IMAD.U32 R24, R152, 0x10000, RZ ;  /* 0x0001000098187824 */ /* 0x001fc800078e00ff */
[----:B------:R-:W-:-:S04]  /*28b0*/  FMUL R25, R24, R155 ;  /* 0x0000009b18197220 */ /* 0x000fc80000400000 */
[----:B------:R-:W-:-:S05]  /*28c0*/  FFMA R25, R26, R154, R25 ;  /* 0x0000009a1a197223 */ /* 0x000fca0000000019 */
[----:B------:R-:W-:-:S05]  /*28d0*/  F2FP.BF16.F32.PACK_AB R25, RZ, R25 ;  /* 0x00000019ff19723e */ /* 0x000fca00000010ff */
[----:B------:R2:W-:Y:S01]  /*28e0*/  @P0 STG.E.U16 desc[UR36][R10.64], R25 ;  /* 0x000000190a000986 */ /* 0x0005e2000c101524 */
[----:B------:R-:W-:Y:S05]  /*28f0*/  @!P1 BRA `(.L_x_37) ;  /* 0x0000000000049947 */ /* 0x000fea0003800000 */
[----:B------:R0:W5:Y:S02]  /*2900*/  LDG.E.LTC128B.U16 R152, desc[UR36][R8.64+0x2] ;  /* 0x0000022408987981 */ /* 0x000164000c1e1520 */
.L_x_37:
[----:B------:R-:W-:Y:S05]  /*2910*/  BSYNC B1 ;  /* 0x0000000000017941 */ /* 0x000fea0003800000 */
.L_x_36:
[----:B-----5:R-:W-:Y:S01]  /*2920*/  IMAD.U32 R12, R152, 0x10000, RZ ;  /* 0x00010000980c7824 */ /* 0x020fe200078e00ff */
[----:B------:R-:W-:Y:S01]  /*2930*/  ISETP.GT.AND P0, PT, R3, 0x8, PT ;  /* 0x000000080300780c */ /* 0x000fe20003f04270 */
[----:B------:R-:W-:Y:S02]  /*2940*/  BSSY B1, `(.L_x_38) ;  /* 0x0000008000017945 */ /* 0x000fe40003800000 */
[----:B------:R-:W-:Y:S01]  /*2950*/  FMUL R12, R12, R155 ;  /* 0x0000009b0c0c7220 */ /* 0x000fe20000400000 */
[----:B------:R-:W-:-:S03]  /*2960*/  ISETP.GT.AND P2, PT, R0, RZ, P0 ;  /* 0x000000ff0000720c */ /* 0x000fc60000744270 */
[----:B------:R-:W-:-:S05]  /*2970*/  FFMA R12, R27, R154, R12 ;  /* 0x0000009a1b0c7223 */ /* 0x000fca000000000c */
[----:B------:R-:W-:-:S05]  /*2980*/  F2FP.BF16.F32.PACK_AB R12, RZ, R12 ;  /* 0x0000000cff0c723e */ /* 0x000fca00000010ff */
[----:B------:R3:W-:Y:S01]  /*2990*/  @P1 STG.E.U16 desc[UR36][R10.64+0x2], R12 ;  /* 0x0000020c0a001986 */ /* 0x0007e2000c101524 */
[----:B------:R-:W-:Y:S05]  /*29a0*/  @!P2 BRA `(.L_x_39) ;  /* 0x000000000004a947 */ /* 0x000fea0003800000 */
[----:B------:R4:W5:Y:S02]  /*29b0*/  LDG.E.LTC128B.U16 R152, desc[UR36][R6.64+0x10] ;  /* 0x0000102406987981 */ /* 0x000964000c1e1520 */
.L_x_39:
[----:B------:R-:W-:Y:S05]  /*29c0*/  BSYNC B1 ;  /* 0x0000000000017941 */ /* 0x000fea0003800000 */
.L_x_38:
[----:B---3-5:R-:W-:Y:S01]  /*29d0*/  IMAD.U32 R12, R152, 0x10000, RZ ;  /* 0x00010000980c7824 */ /* 0x028fe200078e00ff */
        /* <DEDUP_REMOVED lines=9> */
.L_x_41:
[----:B------:R-:W-:Y:S05]  /*2a70*/  BSYNC B1 ;  /* 0x0000000000017941 */ /* 0x000fea0003800000 */
.L_x_40:
[----:B-----5:R-:W-:Y:S01]  /*2a80*/  IMAD.U32 R12, R152, 0x10000, RZ ;  /* 0x00010000980c7824 */ /* 0x020fe200078e00ff */
[----:B------:R-:W-:Y:S01]  /*2a90*/  ISETP.GT.AND P0, PT, R0, 0x8, P0 ;  /* 0x000000080000780c */ /* 0x000fe20000704270 */
[----:B------:R-:W-:Y:S02]  /*2aa0*/  BSSY B1, `(.L_x_42) ;  /* 0x0000007000017945 */ /* 0x000fe40003800000 */
[----:B------:R-:W-:-:S04]  /*2ab0*/  FMUL R12, R12, R155 ;  /* 0x0000009b0c0c7220 */ /* 0x000fc80000400000 */
[----:B------:R-:W-:-:S05]  /*2ac0*/  FFMA R12, R29, R154, R12 ;  /* 0x0000009a1d0c7223 */ /* 0x000fca000000000c */
[----:B------:R-:W-:-:S05]  /*2ad0*/  F2FP.BF16.F32.PACK_AB R12, RZ, R12 ;  /* 0x0000000cff0c723e */ /* 0x000fca00000010ff */
[----:B------:R0:W-:Y:S01]  /*2ae0*/  @P3 STG.E.U16 desc[UR36][R4.64+0x12], R12 ;  /* 0x0000120c04003986 */ /* 0x0001e2000c101524 */
[----:B------:R-:W-:Y:S05]  /*2af0*/  @!P0 BRA `(.L_x_43) ;  /* 0x0000000000048947 */ /* 0x000fea0003800000 */
[----:B------:R0:W5:Y:S02]  /*2b00*/  LDG.E.LTC128B.U16 R152, desc[UR36][R8.64+0x10] ;  /* 0x0000102408987981 */ /* 0x000164000c1e1520 */
.L_x_43:
[----:B------:R-:W-:Y:S05]  /*2b10*/  BSYNC B1 ;  /* 0x0000000000017941 */ /* 0x000fea0003800000 */
.L_x_42:
[----:B0----5:R-:W-:Y:S01]  /*2b20*/  IMAD.U32 R12, R152, 0x10000, RZ ;  /* 0x00010000980c7824 */ /* 0x021fe200078e00ff */
[----:B------:R-:W-:Y:S01]  /*2b30*/  ISETP.GT.AND P1, PT, R0, 0x8, P1 ;  /* 0x000000080000780c */ /* 0x000fe20000f24270 */
[----:B------:R-:W-:Y:S02]  /*2b40*/  BSSY B1, `(.L_x_44) ;  /* 0x0000007000017945 */ /* 0x000fe40003800000 */
[----:B---3--:R-:W-:-:S04]  /*2b50*/  FMUL R13, R12, R155 ;  /* 0x0000009b0c0d7220 */ /* 0x008fc80000400000 */
[----:B------:R-:W-:-:S05]  /*2b60*/  FFMA R13, R30, R154, R13 ;  /* 0x0000009a1e0d7223 */ /* 0x000fca000000000d */
[----:B------:R-:W-:-:S05]  /*2b70*/  F2FP.BF16.F32.PACK_AB R13, RZ, R13 ;  /* 0x0000000dff0d723e */ /* 0x000fca00000010ff */
[----:B------:R0:W-:Y:S01]  /*2b80*/  @P0 STG.E.U16 desc[UR36][R10.64+0x10], R13 ;  /* 0x0000100d0a000986 */ /* 0x0001e2000c101524 */
[----:B------:R-:W-:Y:S05]  /*2b90*/  @!P1 BRA `(.L_x_45) ;  /* 0x0000000000049947 */ /* 0x000fea0003800000 */
[----:B------:R3:W5:Y:S02]  /*2ba0*/  LDG.E.LTC128B.U16 R152, desc[UR36][R8.64+0x12] ;  /* 0x0000122408987981 */ /* 0x000764000c1e1520 */
.L_x_45:
[----:B------:R-:W-:Y:S05]  /*2bb0*/  BSYNC B1 ;  /* 0x0000000000017941 */ /* 0x000fea0003800000 */
.L_x_44:
        /* <DEDUP_REMOVED lines=10> */
.L_x_47:
[----:B------:R-:W-:Y:S05]  /*2c60*/  BSYNC B1 ;  /* 0x0000000000017941 */ /* 0x000fea0003800000 */
.L_x_46:
[----:B0----5:R-:W-:Y:S01]  /*2c70*/  IMAD.U32 R12, R152, 0x10000, RZ ;  /* 0x00010000980c7824 */ /* 0x021fe200078e00ff */
        /* <DEDUP_REMOVED lines=9> */
.L_x_49:
[----:B------:R-:W-:Y:S05]  /*2d10*/  BSYNC B1 ;  /* 0x0000000000017941 */ /* 0x000fea0003800000 */
.L_x_48:
        /* <DEDUP_REMOVED lines=9> */
.L_x_51:
[----:B------:R-:W-:Y:S05]  /*2db0*/  BSYNC B1 ;  /* 0x0000000000017941 */ /* 0x000fea0003800000 */
.L_x_50:
[----:B0----5:R-:W-:Y:S01]  /*2dc0*/  IMAD.U32 R12, R152, 0x10000, RZ ;  /* 0x00010000980c7824 */ /* 0x021fe200078e00ff */
        /* <DEDUP_REMOVED lines=8> */
.L_x_53:
[----:B------:R-:W-:Y:S05]  /*2e50*/  BSYNC B1 ;  /* 0x0000000000017941 */ /* 0x000fea0003800000 */
.L_x_52:
        /* <DEDUP_REMOVED lines=10> */
.L_x_55:
[----:B------:R-:W-:Y:S05]  /*2f00*/  BSYNC B1 ;  /* 0x0000000000017941 */ /* 0x000fea0003800000 */
.L_x_54:
        /* <DEDUP_REMOVED lines=10> */
.L_x_57:
[----:B------:R-:W-:Y:S05]  /*2fb0*/  BSYNC B1 ;  /* 0x0000000000017941 */ /* 0x000fea0003800000 */
.L_x_56:
        /* <DEDUP_REMOVED lines=9> */
.L_x_59:
[----:B------:R-:W-:Y:S05]  /*3050*/  BSYNC B1 ;  /* 0x0000000000017941 */ /* 0x000fea0003800000 */
.L_x_58:
        /* <DEDUP_REMOVED lines=9> */
.L_x_61:
[----:B------:R-:W-:Y:S05]  /*30f0*/  BSYNC B1 ;  /* 0x0000000000017941 */ /* 0x000fea0003800000 */
.L_x_60:
        /* <DEDUP_REMOVED lines=10> */
.L_x_63:
[----:B------:R-:W-:Y:S05]  /*31a0*/  BSYNC B1 ;  /* 0x0000000000017941 */ /* 0x000fea0003800000 */
.L_x_62:
        /* <DEDUP_REMOVED lines=10> */
.L_x_65:
[----:B------:R-:W-:Y:S05]  /*3250*/  BSYNC B1 ;  /* 0x0000000000017941 */ /* 0x000fea0003800000 */
.L_x_64:
        /* <DEDUP_REMOVED lines=9> */
.L_x_67:
[----:B------:R-:W-:Y:S05]  /*32f0*/  BSYNC B1 ;  /* 0x0000000000017941 */ /* 0x000fea0003800000 */
.L_x_66:
        /* <DEDUP_REMOVED lines=9> */
.L_x_69:
[----:B------:R-:W-:Y:S05]  /*3390*/  BSYNC B1 ;  /* 0x0000000000017941 */ /* 0x000fea0003800000 */
.L_x_68:
        /* <DEDUP_REMOVED lines=10> */
.L_x_71:
[----:B------:R-:W-:Y:S05]  /*3440*/  BSYNC B1 ;  /* 0x0000000000017941 */ /* 0x000fea0003800000 */
.L_x_70:
        /* <DEDUP_REMOVED lines=10> */
.L_x_73:
[----:B------:R-:W-:Y:S05]  /*34f0*/  BSYNC B1 ;  /* 0x0000000000017941 */ /* 0x000fea0003800000 */
.L_x_72:
        /* <DEDUP_REMOVED lines=9> */
.L_x_75:
[----:B------:R-:W-:Y:S05]  /*3590*/  BSYNC B1 ;  /* 0x0000000000017941 */ /* 0x000fea0003800000 */
.L_x_74:
        /* <DEDUP_REMOVED lines=9> */
.L_x_77:
[----:B------:R-:W-:Y:S05]  /*3630*/  BSYNC B1 ;  /* 0x0000000000017941 */ /* 0x000fea0003800000 */
.L_x_76:
        /* <DEDUP_REMOVED lines=10> */
.L_x_79:
[----:B------:R-:W-:Y:S05]  /*36e0*/  BSYNC B1 ;  /* 0x0000000000017941 */ /* 0x000fea0003800000 */
.L_x_78:
        /* <DEDUP_REMOVED lines=10> */
.L_x_81:
[----:B------:R-:W-:Y:S05]  /*3790*/  BSYNC B1 ;  /* 0x0000000000017941 */ /* 0x000fea0003800000 */
.L_x_80:
        /* <DEDUP_REMOVED lines=9> */
.L_x_83:
[----:B------:R-:W-:Y:S05]  /*3830*/  BSYNC B1 ;  /* 0x0000000000017941 */ /* 0x000fea0003800000 */
.L_x_82:
        /* <DEDUP_REMOVED lines=9> */
.L_x_85:
[----:B------:R-:W-:Y:S05]  /*38d0*/  BSYNC B1 ;  /* 0x0000000000017941 */ /* 0x000fea0003800000 */
.L_x_84:
        /* <DEDUP_REMOVED lines=10> */
.L_x_87:
[----:B------:R-:W-:Y:S05]  /*3980*/  BSYNC B1 ;  /* 0x0000000000017941 */ /* 0x000fea0003800000 */
.L_x_86:
        /* <DEDUP_REMOVED lines=10> */
.L_x_89:
[----:B------:R-:W-:Y:S05]  /*3a30*/  BSYNC B1 ;  /* 0x0000000000017941 */ /* 0x000fea0003800000 */
.L_x_88:
        /* <DEDUP_REMOVED lines=9> */
.L_x_91:
[----:B------:R-:W-:Y:S05]  /*3ad0*/  BSYNC B1 ;  /* 0x0000000000017941 */ /* 0x000fea0003800000 */
.L_x_90:
        /* <DEDUP_REMOVED lines=9> */
.L_x_93:
[----:B------:R-:W-:Y:S05]  /*3b70*/  BSYNC B1 ;  /* 0x0000000000017941 */ /* 0x000fea0003800000 */
.L_x_92:
        /* <DEDUP_REMOVED lines=10> */
.L_x_95:
[----:B------:R-:W-:Y:S05]  /*3c20*/  BSYNC B1 ;  /* 0x0000000000017941 */ /* 0x000fea0003800000 */
.L_x_94:
        /* <DEDUP_REMOVED lines=10> */
.L_x_97:
[----:B------:R-:W-:Y:S05]  /*3cd0*/  BSYNC B1 ;  /* 0x0000000000017941 */ /* 0x000fea0003800000 */
.L_x_96:
        /* <DEDUP_REMOVED lines=9> */
.L_x_99:
[----:B------:R-:W-:Y:S05]  /*3d70*/  BSYNC B1 ;  /* 0x0000000000017941 */ /* 0x000fea0003800000 */
.L_x_98:
        /* <DEDUP_REMOVED lines=9> */
.L_x_101:
[----:B------:R-:W-:Y:S05]  /*3e10*/  BSYNC B1 ;  /* 0x0000000000017941 */ /* 0x000fea0003800000 */
.L_x_100:
        /* <DEDUP_REMOVED lines=10> */
.L_x_103:
[----:B------:R-:W-:Y:S05]  /*3ec0*/  BSYNC B1 ;  /* 0x0000000000017941 */ /* 0x000fea0003800000 */
.L_x_102:
        /* <DEDUP_REMOVED lines=10> */
.L_x_105:
[----:B------:R-:W-:Y:S05]  /*3f70*/  BSYNC B1 ;  /* 0x0000000000017941 */ /* 0x000fea0003800000 */
.L_x_104:
        /* <DEDUP_REMOVED lines=9> */
.L_x_107:
[----:B------:R-:W-:Y:S05]  /*4010*/  BSYNC B1 ;  /* 0x0000000000017941 */ /* 0x000fea0003800000 */
.L_x_106:
        /* <DEDUP_REMOVED lines=9> */
.L_x_109:
[----:B------:R-:W-:Y:S05]  /*40b0*/  BSYNC B1 ;  /* 0x0000000000017941 */ /* 0x000fea0003800000 */
.L_x_108:
        /* <DEDUP_REMOVED lines=10> */
.L_x_111:
[----:B------:R-:W-:Y:S05]  /*4160*/  BSYNC B1 ;  /* 0x0000000000017941 */ /* 0x000fea0003800000 */
.L_x_110:
        /* <DEDUP_REMOVED lines=10> */
.L_x_113:
[----:B------:R-:W-:Y:S05]  /*4210*/  BSYNC B1 ;  /* 0x0000000000017941 */ /* 0x000fea0003800000 */
.L_x_112:
        /* <DEDUP_REMOVED lines=9> */
.L_x_115:
[----:B------:R-:W-:Y:S05]  /*42b0*/  BSYNC B1 ;  /* 0x0000000000017941 */ /* 0x000fea0003800000 */
.L_x_114:
        /* <DEDUP_REMOVED lines=9> */
.L_x_117:
[----:B------:R-:W-:Y:S05]  /*4350*/  BSYNC B1 ;  /* 0x0000000000017941 */ /* 0x000fea0003800000 */
.L_x_116:
        /* <DEDUP_REMOVED lines=10> */
.L_x_119:
[----:B------:R-:W-:Y:S05]  /*4400*/  BSYNC B1 ;  /* 0x0000000000017941 */ /* 0x000fea0003800000 */
.L_x_118:
        /* <DEDUP_REMOVED lines=10> */
.L_x_121:
[----:B------:R-:W-:Y:S05]  /*44b0*/  BSYNC B1 ;  /* 0x0000000000017941 */ /* 0x000fea0003800000 */
.L_x_120:
        /* <DEDUP_REMOVED lines=9> */
.L_x_123:
[----:B------:R-:W-:Y:S05]  /*4550*/  BSYNC B1 ;  /* 0x0000000000017941 */ /* 0x000fea0003800000 */
.L_x_122:
        /* <DEDUP_REMOVED lines=9> */
.L_x_125:
[----:B------:R-:W-:Y:S05]  /*45f0*/  BSYNC B1 ;  /* 0x0000000000017941 */ /* 0x000fea0003800000 */
.L_x_124:
        /* <DEDUP_REMOVED lines=10> */
.L_x_127:
[----:B------:R-:W-:Y:S05]  /*46a0*/  BSYNC B1 ;  /* 0x0000000000017941 */ /* 0x000fea0003800000 */
.L_x_126:
        /* <DEDUP_REMOVED lines=10> */
.L_x_129:
[----:B------:R-:W-:Y:S05]  /*4750*/  BSYNC B1 ;  /* 0x0000000000017941 */ /* 0x000fea0003800000 */
.L_x_128:
        /* <DEDUP_REMOVED lines=9> */
.L_x_131:
[----:B------:R-:W-:Y:S05]  /*47f0*/  BSYNC B1 ;  /* 0x0000000000017941 */ /* 0x000fea0003800000 */
.L_x_130:
        /* <DEDUP_REMOVED lines=9> */
.L_x_133:
[----:B------:R-:W-:Y:S05]  /*4890*/  BSYNC B1 ;  /* 0x0000000000017941 */ /* 0x000fea0003800000 */
.L_x_132:
        /* <DEDUP_REMOVED lines=10> */
.L_x_135:
[----:B------:R-:W-:Y:S05]  /*4940*/  BSYNC B1 ;  /* 0x0000000000017941 */ /* 0x000fea0003800000 */
.L_x_134:
        /* <DEDUP_REMOVED lines=10> */
.L_x_137:
[----:B------:R-:W-:Y:S05]  /*49f0*/  BSYNC B1 ;  /* 0x0000000000017941 */ /* 0x000fea0003800000 */
.L_x_136:
        /* <DEDUP_REMOVED lines=9> */
.L_x_139:
[----:B------:R-:W-:Y:S05]  /*4a90*/  BSYNC B1 ;  /* 0x0000000000017941 */ /* 0x000fea0003800000 */
.L_x_138:
        /* <DEDUP_REMOVED lines=9> */
.L_x_141:
[----:B------:R-:W-:Y:S05]  /*4b30*/  BSYNC B1 ;  /* 0x0000000000017941 */ /* 0x000fea0003800000 */
.L_x_140:
        /* <DEDUP_REMOVED lines=10> */
.L_x_143:
[----:B------:R-:W-:Y:S05]  /*4be0*/  BSYNC B1 ;  /* 0x0000000000017941 */ /* 0x000fea0003800000 */
.L_x_142:
        /* <DEDUP_REMOVED lines=10> */
.L_x_145:
[----:B------:R-:W-:Y:S05]  /*4c90*/  BSYNC B1 ;  /* 0x0000000000017941 */ /* 0x000fea0003800000 */
.L_x_144:
        /* <DEDUP_REMOVED lines=9> */
.L_x_147:
[----:B------:R-:W-:Y:S05]  /*4d30*/  BSYNC B1 ;  /* 0x0000000000017941 */ /* 0x000fea0003800000 */
.L_x_146:
        /* <DEDUP_REMOVED lines=9> */
.L_x_149:
[----:B------:R-:W-:Y:S05]  /*4dd0*/  BSYNC B1 ;  /* 0x0000000000017941 */ /* 0x000fea0003800000 */
.L_x_148:
        /* <DEDUP_REMOVED lines=10> */
.L_x_151:
[----:B------:R-:W-:Y:S05]  /*4e80*/  BSYNC B1 ;  /* 0x0000000000017941 */ /* 0x000fea0003800000 */
.L_x_150:
        /* <DEDUP_REMOVED lines=10> */
.L_x_153:
[----:B------:R-:W-:Y:S05]  /*4f30*/  BSYNC B1 ;  /* 0x0000000000017941 */ /* 0x000fea0003800000 */
.L_x_152:
        /* <DEDUP_REMOVED lines=9> */
.L_x_155:
[----:B------:R-:W-:Y:S05]  /*4fd0*/  BSYNC B1 ;  /* 0x0000000000017941 */ /* 0x000fea0003800000 */
.L_x_154:
        /* <DEDUP_REMOVED lines=9> */
.L_x_157:
[----:B------:R-:W-:Y:S05]  /*5070*/  BSYNC B1 ;  /* 0x0000000000017941 */ /* 0x000fea0003800000 */
.L_x_156:
        /* <DEDUP_REMOVED lines=10> */
.L_x_159:
[----:B------:R-:W-:Y:S05]  /*5120*/  BSYNC B1 ;  /* 0x0000000000017941 */ /* 0x000fea0003800000 */
.L_x_158:
        /* <DEDUP_REMOVED lines=10> */
.L_x_161:
[----:B------:R-:W-:Y:S05]  /*51d0*/  BSYNC B1 ;  /* 0x0000000000017941 */ /* 0x000fea0003800000 */
.L_x_160:
        /* <DEDUP_REMOVED lines=9> */
.L_x_163:
[----:B------:R-:W-:Y:S05]  /*5270*/  BSYNC B1 ;  /* 0x0000000000017941 */ /* 0x000fea0003800000 */
.L_x_162:
        /* <DEDUP_REMOVED lines=9> */
.L_x_165:
[----:B------:R-:W-:Y:S05]  /*5310*/  BSYNC B1 ;  /* 0x0000000000017941 */ /* 0x000fea0003800000 */
.L_x_164:
        /* <DEDUP_REMOVED lines=10> */
.L_x_167:
[----:B------:R-:W-:Y:S05]  /*53c0*/  BSYNC B1 ;  /* 0x0000000000017941 */ /* 0x000fea0003800000 */
.L_x_166:
        /* <DEDUP_REMOVED lines=10> */
.L_x_169:
[----:B------:R-:W-:Y:S05]  /*5470*/  BSYNC B1 ;  /* 0x0000000000017941 */ /* 0x000fea0003800000 */
.L_x_168:
        /* <DEDUP_REMOVED lines=9> */
.L_x_171:
[----:B------:R-:W-:Y:S05]  /*5510*/  BSYNC B1 ;  /* 0x0000000000017941 */ /* 0x000fea0003800000 */
.L_x_170:
        /* <DEDUP_REMOVED lines=9> */
.L_x_173:
[----:B------:R-:W-:Y:S05]  /*55b0*/  BSYNC B1 ;  /* 0x0000000000017941 */ /* 0x000fea0003800000 */
.L_x_172:
        /* <DEDUP_REMOVED lines=10> */
.L_x_175:
[----:B------:R-:W-:Y:S05]  /*5660*/  BSYNC B1 ;  /* 0x0000000000017941 */ /* 0x000fea0003800000 */
.L_x_174:
        /* <DEDUP_REMOVED lines=10> */
.L_x_177:
[----:B------:R-:W-:Y:S05]  /*5710*/  BSYNC B1 ;  /* 0x0000000000017941 */ /* 0x000fea0003800000 */
.L_x_176:
        /* <DEDUP_REMOVED lines=9> */
.L_x_179:
[----:B------:R-:W-:Y:S05]  /*57b0*/  BSYNC B1 ;  /* 0x0000000000017941 */ /* 0x000fea0003800000 */
.L_x_178:
        /* <DEDUP_REMOVED lines=9> */
.L_x_181:
[----:B------:R-:W-:Y:S05]  /*5850*/  BSYNC B1 ;  /* 0x0000000000017941 */ /* 0x000fea0003800000 */
.L_x_180:
        /* <DEDUP_REMOVED lines=10> */
.L_x_183:
[----:B------:R-:W-:Y:S05]  /*5900*/  BSYNC B1 ;  /* 0x0000000000017941 */ /* 0x000fea0003800000 */
.L_x_182:
        /* <DEDUP_REMOVED lines=10> */
.L_x_185:
[----:B------:R-:W-:Y:S05]  /*59b0*/  BSYNC B1 ;  /* 0x0000000000017941 */ /* 0x000fea0003800000 */
.L_x_184:
        /* <DEDUP_REMOVED lines=9> */
.L_x_187:
[----:B------:R-:W-:Y:S05]  /*5a50*/  BSYNC B1 ;  /* 0x0000000000017941 */ /* 0x000fea0003800000 */
.L_x_186:
        /* <DEDUP_REMOVED lines=9> */
.L_x_189:
[----:B------:R-:W-:Y:S05]  /*5af0*/  BSYNC B1 ;  /* 0x0000000000017941 */ /* 0x000fea0003800000 */
.L_x_188:
        /* <DEDUP_REMOVED lines=10> */
.L_x_191:
[----:B------:R-:W-:Y:S05]  /*5ba0*/  BSYNC B1 ;  /* 0x0000000000017941 */ /* 0x000fea0003800000 */
.L_x_190:
        /* <DEDUP_REMOVED lines=10> */
.L_x_193:
[----:B------:R-:W-:Y:S05]  /*5c50*/  BSYNC B1 ;  /* 0x0000000000017941 */ /* 0x000fea0003800000 */
.L_x_192:
        /* <DEDUP_REMOVED lines=9> */
.L_x_195:
[----:B------:R-:W-:Y:S05]  /*5cf0*/  BSYNC B1 ;  /* 0x0000000000017941 */ /* 0x000fea0003800000 */
.L_x_194:
        /* <DEDUP_REMOVED lines=9> */
.L_x_197:
[----:B------:R-:W-:Y:S05]  /*5d90*/  BSYNC B1 ;  /* 0x0000000000017941 */ /* 0x000fea0003800000 */
.L_x_196:
        /* <DEDUP_REMOVED lines=10> */
.L_x_199:
[----:B------:R-:W-:Y:S05]  /*5e40*/  BSYNC B1 ;  /* 0x0000000000017941 */ /* 0x000fea0003800000 */
.L_x_198:
        /* <DEDUP_REMOVED lines=10> */
.L_x_201:
[----:B------:R-:W-:Y:S05]  /*5ef0*/  BSYNC B1 ;  /* 0x0000000000017941 */ /* 0x000fea0003800000 */
.L_x_200:
        /* <DEDUP_REMOVED lines=9> */
.L_x_203:
[----:B------:R-:W-:Y:S05]  /*5f90*/  BSYNC B1 ;  /* 0x0000000000017941 */ /* 0x000fea0003800000 */
.L_x_202:
        /* <DEDUP_REMOVED lines=9> */
.L_x_205:
[----:B------:R-:W-:Y:S05]  /*6030*/  BSYNC B1 ;  /* 0x0000000000017941 */ /* 0x000fea0003800000 */
.L_x_204:
        /* <DEDUP_REMOVED lines=10> */
.L_x_207:
[----:B------:R-:W-:Y:S05]  /*60e0*/  BSYNC B1 ;  /* 0x0000000000017941 */ /* 0x000fea0003800000 */
.L_x_206:
        /* <DEDUP_REMOVED lines=10> */
.L_x_209:
[----:B------:R-:W-:Y:S05]  /*6190*/  BSYNC B1 ;  /* 0x0000000000017941 */ /* 0x000fea0003800000 */
.L_x_208:
        /* <DEDUP_REMOVED lines=9> */
.L_x_211:
[----:B------:R-:W-:Y:S05]  /*6230*/  BSYNC B1 ;  /* 0x0000000000017941 */ /* 0x000fea0003800000 */
.L_x_210:
        /* <DEDUP_REMOVED lines=9> */
.L_x_213:
[----:B------:R-:W-:Y:S05]  /*62d0*/  BSYNC B1 ;  /* 0x0000000000017941 */ /* 0x000fea0003800000 */
.L_x_212:
        /* <DEDUP_REMOVED lines=10> */
.L_x_215:
[----:B------:R-:W-:Y:S05]  /*6380*/  BSYNC B1 ;  /* 0x0000000000017941 */ /* 0x000fea0003800000 */
.L_x_214:
        /* <DEDUP_REMOVED lines=10> */
.L_x_217:
[----:B------:R-:W-:Y:S05]  /*6430*/  BSYNC B1 ;  /* 0x0000000000017941 */ /* 0x000fea0003800000 */
.L_x_216:
        /* <DEDUP_REMOVED lines=9> */
.L_x_219:
[----:B------:R-:W-:Y:S05]  /*64d0*/  BSYNC B1 ;  /* 0x0000000000017941 */ /* 0x000fea0003800000 */
.L_x_218:
        /* <DEDUP_REMOVED lines=9> */
.L_x_221:
[----:B------:R-:W-:Y:S05]  /*6570*/  BSYNC B1 ;  /* 0x0000000000017941 */ /* 0x000fea0003800000 */
.L_x_220:
        /* <DEDUP_REMOVED lines=10> */
.L_x_223:
[----:B------:R-:W-:Y:S05]  /*6620*/  BSYNC B1 ;  /* 0x0000000000017941 */ /* 0x000fea0003800000 */
.L_x_222:
        /* <DEDUP_REMOVED lines=10> */
.L_x_225:
[----:B------:R-:W-:Y:S05]  /*66d0*/  BSYNC B1 ;  /* 0x0000000000017941 */ /* 0x000fea0003800000 */
.L_x_224:
        /* <DEDUP_REMOVED lines=9> */
.L_x_227:
[----:B------:R-:W-:Y:S05]  /*6770*/  BSYNC B1 ;  /* 0x0000000000017941 */ /* 0x000fea0003800000 */
.L_x_226:
        /* <DEDUP_REMOVED lines=9> */
.L_x_229:
[----:B------:R-:W-:Y:S05]  /*6810*/  BSYNC B1 ;  /* 0x0000000000017941 */ /* 0x000fea0003800000 */
.L_x_228:
        /* <DEDUP_REMOVED lines=10> */
.L_x_231:
[----:B------:R-:W-:Y:S05]  /*68c0*/  BSYNC B1 ;  /* 0x0000000000017941 */ /* 0x000fea0003800000 */
.L_x_230:
        /* <DEDUP_REMOVED lines=10> */
.L_x_233:
[----:B------:R-:W-:Y:S05]  /*6970*/  BSYNC B1 ;  /* 0x0000000000017941 */ /* 0x000fea0003800000 */
.L_x_232:
        /* <DEDUP_REMOVED lines=9> */
.L_x_235:
[----:B------:R-:W-:Y:S05]  /*6a10*/  BSYNC B1 ;  /* 0x0000000000017941 */ /* 0x000fea0003800000 */
.L_x_234:
        /* <DEDUP_REMOVED lines=9> */
.L_x_237:
[----:B------:R-:W-:Y:S05]  /*6ab0*/  BSYNC B1 ;  /* 0x0000000000017941 */ /* 0x000fea0003800000 */
.L_x_236:
        /* <DEDUP_REMOVED lines=10> */
.L_x_239:
[----:B------:R-:W-:Y:S05]  /*6b60*/  BSYNC B1 ;  /* 0x0000000000017941 */ /* 0x000fea0003800000 */
.L_x_238:
        /* <DEDUP_REMOVED lines=10> */
.L_x_241:
[----:B------:R-:W-:Y:S05]  /*6c10*/  BSYNC B1 ;  /* 0x0000000000017941 */ /* 0x000fea0003800000 */
.L_x_240:
        /* <DEDUP_REMOVED lines=9> */
.L_x_243:
[----:B------:R-:W-:Y:S05]  /*6cb0*/  BSYNC B1 ;  /* 0x0000000000017941 */ /* 0x000fea0003800000 */
.L_x_242:
        /* <DEDUP_REMOVED lines=9> */
.L_x_245:
[----:B------:R-:W-:Y:S05]  /*6d50*/  BSYNC B1 ;  /* 0x0000000000017941 */ /* 0x000fea0003800000 */
.L_x_244:
        /* <DEDUP_REMOVED lines=10> */
.L_x_247:
[----:B------:R-:W-:Y:S05]  /*6e00*/  BSYNC B1 ;  /* 0x0000000000017941 */ /* 0x000fea0003800000 */
.L_x_246:
        /* <DEDUP_REMOVED lines=10> */
.L_x_249:
[----:B------:R-:W-:Y:S05]  /*6eb0*/  BSYNC B1 ;  /* 0x0000000000017941 */ /* 0x000fea0003800000 */
.L_x_248:
        /* <DEDUP_REMOVED lines=9> */
.L_x_251:
[----:B------:R-:W-:Y:S05]  /*6f50*/  BSYNC B1 ;  /* 0x0000000000017941 */ /* 0x000fea0003800000 */
.L_x_250:
        /* <DEDUP_REMOVED lines=9> */
.L_x_253:
[----:B------:R-:W-:Y:S05]  /*6ff0*/  BSYNC B1 ;  /* 0x0000000000017941 */ /* 0x000fea0003800000 */
.L_x_252:
        /* <DEDUP_REMOVED lines=10> */
.L_x_255:
[----:B------:R-:W-:Y:S05]  /*70a0*/  BSYNC B1 ;  /* 0x0000000000017941 */ /* 0x000fea0003800000 */
.L_x_254:
        /* <DEDUP_REMOVED lines=10> */
.L_x_257:
[----:B------:R-:W-:Y:S05]  /*7150*/  BSYNC B1 ;  /* 0x0000000000017941 */ /* 0x000fea0003800000 */
.L_x_256:
        /* <DEDUP_REMOVED lines=9> */
.L_x_259:
[----:B------:R-:W-:Y:S05]  /*71f0*/  BSYNC B1 ;  /* 0x0000000000017941 */ /* 0x000fea0003800000 */
.L_x_258:
        /* <DEDUP_REMOVED lines=9> */
.L_x_261:
[----:B------:R-:W-:Y:S05]  /*7290*/  BSYNC B1 ;  /* 0x0000000000017941 */ /* 0x000fea0003800000 */
.L_x_260:
        /* <DEDUP_REMOVED lines=10> */
.L_x_263:
[----:B------:R-:W-:Y:S05]  /*7340*/  BSYNC B1 ;  /* 0x0000000000017941 */ /* 0x000fea0003800000 */
.L_x_262:
        /* <DEDUP_REMOVED lines=10> */
.L_x_265:
[----:B------:R-:W-:Y:S05]  /*73f0*/  BSYNC B1 ;  /* 0x0000000000017941 */ /* 0x000fea0003800000 */
.L_x_264:
        /* <DEDUP_REMOVED lines=9> */
.L_x_267:
[----:B------:R-:W-:Y:S05]  /*7490*/  BSYNC B1 ;  /* 0x0000000000017941 */ /* 0x000fea0003800000 */
.L_x_266:
        /* <DEDUP_REMOVED lines=9> */
.L_x_269:
[----:B------:R-:W-:Y:S05]  /*7530*/  BSYNC B1 ;  /* 0x0000000000017941 */ /* 0x000fea0003800000 */
.L_x_268:
        /* <DEDUP_REMOVED lines=10> */
.L_x_271:
[----:B------:R-:W-:Y:S05]  /*75e0*/  BSYNC B1 ;  /* 0x0000000000017941 */ /* 0x000fea0003800000 */
.L_x_270:
        /* <DEDUP_REMOVED lines=10> */
.L_x_273:
[----:B------:R-:W-:Y:S05]  /*7690*/  BSYNC B1 ;  /* 0x0000000000017941 */ /* 0x000fea0003800000 */
.L_x_272:
        /* <DEDUP_REMOVED lines=9> */
.L_x_275:
[----:B------:R-:W-:Y:S05]  /*7730*/  BSYNC B1 ;  /* 0x0000000000017941 */ /* 0x000fea0003800000 */
.L_x_274:
        /* <DEDUP_REMOVED lines=9> */
.L_x_277:
[----:B------:R-:W-:Y:S05]  /*77d0*/  BSYNC B1 ;  /* 0x0000000000017941 */ /* 0x000fea0003800000 */
.L_x_276:
        /* <DEDUP_REMOVED lines=10> */
.L_x_279:
[----:B------:R-:W-:Y:S05]  /*7880*/  BSYNC B1 ;  /* 0x0000000000017941 */ /* 0x000fea0003800000 */
.L_x_278:
        /* <DEDUP_REMOVED lines=10> */
.L_x_281:
[----:B------:R-:W-:Y:S05]  /*7930*/  BSYNC B1 ;  /* 0x0000000000017941 */ /* 0x000fea0003800000 */
.L_x_280:
[----:B01--45:R-:W-:Y:S01]  /*7940*/  IMAD.U32 R6, R152, 0x10000, RZ ;  /* 0x0001000098067824 */ /* 0x033fe200078e00ff */
        /* <DEDUP_REMOVED lines=8> */
.L_x_283:
[----:B------:R-:W-:Y:S05]  /*79d0*/  BSYNC B1 ;  /* 0x0000000000017941 */ /* 0x000fea0003800000 */
.L_x_282:
[----:B0-2--5:R-:W-:Y:S01]  /*79e0*/  IMAD.U32 R4, R152, 0x10000, RZ ;  /* 0x0001000098047824 */ /* 0x025fe200078e00ff */
[----:B------:R-:W-:Y:S01]  /*79f0*/  ISETP.GT.AND P1, PT, R0, 0x8, P1 ;  /* 0x000000080000780c */ /* 0x000fe20000f24270 */
[----:B------:R-:W-:Y:S01]  /*7a00*/  @P0 IMAD.MOV.U32 R5, RZ, RZ, R11 ;  /* 0x000000ffff050224 */ /* 0x000fe200078e000b */
[----:B------:R-:W-:Y:S01]  /*7a10*/  BSSY B1, `(.L_x_284) ;  /* 0x0000008000017945 */ /* 0x000fe20003800000 */
[----:B------:R-:W-:Y:S01]  /*7a20*/  FMUL R3, R4, R155 ;  /* 0x0000009b04037220 */ /* 0x000fe20000400000 */
[----:B------:R-:W-:-:S03]  /*7a30*/  @P0 IMAD.MOV.U32 R4, RZ, RZ, R10 ;  /* 0x000000ffff040224 */ /* 0x000fc600078e000a */
[----:B------:R-:W-:-:S05]  /*7a40*/  FFMA R3, R150, R154, R3 ;  /* 0x0000009a96037223 */ /* 0x000fca0000000003 */
[----:B------:R-:W-:-:S05]  /*7a50*/  F2FP.BF16.F32.PACK_AB R3, RZ, R3 ;  /* 0x00000003ff03723e */ /* 0x000fca00000010ff */
[----:B------:R0:W-:Y:S01]  /*7a60*/  @P0 STG.E.U16 desc[UR36][R4.64+0x1f0], R3 ;  /* 0x0001f00304000986 */ /* 0x0001e2000c101524 */
[----:B------:R-:W-:Y:S05]  /*7a70*/  @!P1 BRA `(.L_x_285) ;  /* 0x0000000000049947 */ /* 0x000fea0003800000 */
[----:B------:R2:W5:Y:S02]  /*7a80*/  LDG.E.LTC128B.U16 R152, desc[UR36][R8.64+0x1f2] ;  /* 0x0001f22408987981 */ /* 0x000564000c1e1520 */
.L_x_285:
[----:B------:R-:W-:Y:S05]  /*7a90*/  BSYNC B1 ;  /* 0x0000000000017941 */ /* 0x000fea0003800000 */
.L_x_284:
[----:B------:R-:W-:Y:S05]  /*7aa0*/  @!P1 BRA `(.L_x_286) ;  /* 0x0000002400309947 */ /* 0x000fea0003800000 */
[----:B-----5:R-:W-:-:S04]  /*7ab0*/  IMAD.U32 R152, R152, 0x10000, RZ ;  /* 0x0001000098987824 */ /* 0x020fc800078e00ff */
[----:B------:R-:W-:-:S04]  /*7ac0*/  FMUL R152, R152, R155 ;  /* 0x0000009b98987220 */ /* 0x000fc80000400000 */
[----:B------:R-:W-:-:S05]  /*7ad0*/  FFMA R152, R151, R154, R152 ;  /* 0x0000009a97987223 */ /* 0x000fca0000000098 */
[----:B------:R-:W-:-:S05]  /*7ae0*/  F2FP.BF16.F32.PACK_AB R152, RZ, R152 ;  /* 0x00000098ff98723e */ /* 0x000fca00000010ff */
[----:B------:R4:W-:Y:S01]  /*7af0*/  STG.E.U16 desc[UR36][R10.64+0x1f2], R152 ;  /* 0x0001f2980a007986 */ /* 0x0009e2000c101524 */
[----:B------:R-:W-:Y:S05]  /*7b00*/  BRA `(.L_x_286) ;  /* 0x0000002400187947 */ /* 0x000fea0003800000 */
.L_x_33:
[----:B------:R-:W-:Y:S01]  /*7b10*/  ISETP.GT.AND P2, PT, R3, 0x1, PT ;  /* 0x000000010300780c */ /* 0x000fe20003f44270 */
[----:B------:R-:W-:Y:S01]  /*7b20*/  ULDC.64 UR4, c[0x0][0x5c0] ;  /* 0x0001700000047ab9 */ /* 0x000fe20000000a00 */
[-C--:B------:R-:W-:Y:S01]  /*7b30*/  FMUL R24, R24, R154.reuse ;  /* 0x0000009a18187220 */ /* 0x080fe20000400000 */
[-C--:B------:R-:W-:Y:S01]  /*7b40*/  FMUL R25, R25, R154.reuse ;  /* 0x0000009a19197220 */ /* 0x080fe20000400000 */
[----:B------:R-:W-:Y:S01]  /*7b50*/  ISETP.GT.AND P1, PT, R0, RZ, P2 ;  /* 0x000000ff0000720c */ /* 0x000fe20001724270 */
[-C--:B------:R-:W-:Y:S01]  /*7b60*/  FMUL R26, R26, R154.reuse ;  /* 0x0000009a1a1a7220 */ /* 0x080fe20000400000 */
[----:B------:R-:W-:Y:S01]  /*7b70*/  LEA R4, P4, R160, UR4, 0x1 ;  /* 0x00000004a0047c11 */ /* 0x000fe2000f8808ff */
[----:B------:R-:W-:Y:S01]  /*7b80*/  FMUL R27, R27, R154 ;  /* 0x0000009a1b1b7220 */ /* 0x000fe20000400000 */
[----:B------:R-:W-:Y:S01]  /*7b90*/  F2FP.BF16.F32.PACK_AB R24, RZ, R24 ;  /* 0x00000018ff18723e */ /* 0x000fe200000010ff */
[-C--:B------:R-:W-:Y:S01]  /*7ba0*/  FMUL R28, R28, R154.reuse ;  /* 0x0000009a1c1c7220 */ /* 0x080fe20000400000 */
[----:B------:R-:W-:Y:S01]  /*7bb0*/  LEA.HI.X R5, R160, UR5, R171, 0x1, P4 ;  /* 0x00000005a0057c11 */ /* 0x000fe2000a0f0cab */
[-C--:B------:R-:W-:Y:S01]  /*7bc0*/  FMUL R29, R29, R154.reuse ;  /* 0x0000009a1d1d7220 */ /* 0x080fe20000400000 */
[----:B------:R-:W-:Y:S01]  /*7bd0*/  F2FP.BF16.F32.PACK_AB R25, RZ, R25 ;  /* 0x00000019ff19723e */ /* 0x000fe200000010ff */
[-C--:B------:R-:W-:Y:S01]  /*7be0*/  FMUL R30, R30, R154.reuse ;  /* 0x0000009a1e1e7220 */ /* 0x080fe20000400000 */
[----:B------:R-:W-:Y:S01]  /*7bf0*/  ISETP.GT.AND P2, PT, R0, 0x8, P2 ;  /* 0x000000080000780c */ /* 0x000fe20001744270 */
[----:B------:R-:W-:Y:S01]  /*7c00*/  @P3 STG.E.U16 desc[UR36][R4.64], R24 ;  /* 0x0000001804003986 */ /* 0x000fe2000c101524 */
[C---:B------:R-:W-:Y:S01]  /*7c10*/  SHF.L.U64.HI R11, R10.reuse, 0x4, R11 ;  /* 0x000000040a0b7819 */ /* 0x040fe2000001020b */
[----:B------:R-:W-:Y:S01]  /*7c20*/  FMUL R31, R31, R154 ;  /* 0x0000009a1f1f7220 */ /* 0x000fe20000400000 */
[----:B------:R-:W-:Y:S01]  /*7c30*/  LEA R6, P3, R10, R4, 0x4 ;  /* 0x000000040a067211 */ /* 0x000fe200078620ff */
[----:B------:R-:W-:Y:S01]  /*7c40*/  @P1 STG.E.U16 desc[UR36][R4.64+0x2], R25 ;  /* 0x0000021904001986 */ /* 0x000fe2000c101524 */
[----:B------:R-:W-:Y:S01]  /*7c50*/  ISETP.GT.AND P1, PT, R0, 0x8, P0 ;  /* 0x000000080000780c */ /* 0x000fe20000724270 */
[----:B------:R-:W-:Y:S01]  /*7c60*/  FMUL R32, R32, R154 ;  /* 0x0000009a20207220 */ /* 0x000fe20000400000 */
[----:B------:R-:W-:Y:S01]  /*7c70*/  F2FP.BF16.F32.PACK_AB R26, RZ, R26 ;  /* 0x0000001aff1a723e */ /* 0x000fe200000010ff */
[----:B------:R-:W-:Y:S01]  /*7c80*/  IMAD.X R7, R11, 0x1, R5, P3 ;  /* 0x000000010b077824 */ /* 0x000fe200018e0605 */
[----:B------:R-:W-:Y:S01]  /*7c90*/  F2FP.BF16.F32.PACK_AB R27, RZ, R27 ;  /* 0x0000001bff1b723e */ /* 0x000fe200000010ff */
[-C--:B------:R-:W-:Y:S01]  /*7ca0*/  FMUL R33, R33, R154.reuse ;  /* 0x0000009a21217220 */ /* 0x080fe20000400000 */
[----:B------:R-:W-:Y:S01]  /*7cb0*/  ISETP.GT.AND P0, PT, R3, 0x8, PT ;  /* 0x000000080300780c */ /* 0x000fe20003f04270 */
[----:B------:R-:W-:Y:S01]  /*7cc0*/  FMUL R34, R34, R154 ;  /* 0x0000009a22227220 */ /* 0x000fe20000400000 */
[----:B------:R-:W-:Y:S01]  /*7cd0*/  F2FP.BF16.F32.PACK_AB R28, RZ, R28 ;  /* 0x0000001cff1c723e */ /* 0x000fe200000010ff */
[-C--:B------:R-:W-:Y:S01]  /*7ce0*/  FMUL R35, R35, R154.reuse ;  /* 0x0000009a23237220 */ /* 0x080fe20000400000 */
[----:B------:R-:W-:Y:S01]  /*7cf0*/  ISETP.GT.AND P4, PT, R0, RZ, P0 ;  /* 0x000000ff0000720c */ /* 0x000fe20000784270 */
[-C--:B------:R-:W-:Y:S01]  /*7d00*/  FMUL R36, R36, R154.reuse ;  /* 0x0000009a24247220 */ /* 0x080fe20000400000 */
[----:B------:R-:W-:Y:S01]  /*7d10*/  F2FP.BF16.F32.PACK_AB R29, RZ, R29 ;  /* 0x0000001dff1d723e */ /* 0x000fe200000010ff */
[----:B------:R-:W-:Y:S01]  /*7d20*/  @P1 STG.E.U16 desc[UR36][R6.64], R26 ;  /* 0x0000001a06001986 */ /* 0x000fe2000c101524 */
[----:B------:R-:W-:Y:S01]  /*7d30*/  ISETP.GT.AND P1, PT, R0, 0x8, P0 ;  /* 0x000000080000780c */ /* 0x000fe20000724270 */
[----:B------:R-:W-:Y:S01]  /*7d40*/  FMUL R37, R37, R154 ;  /* 0x0000009a25257220 */ /* 0x000fe20000400000 */
[----:B------:R-:W-:Y:S01]  /*7d50*/  F2FP.BF16.F32.PACK_AB R30, RZ, R30 ;  /* 0x0000001eff1e723e */ /* 0x000fe200000010ff */
[----:B------:R-:W-:Y:S01]  /*7d60*/  @P2 STG.E.U16 desc[UR36][R6.64+0x2], R27 ;  /* 0x0000021b06002986 */ /* 0x000fe2000c101524 */
[----:B------:R-:W-:Y:S01]  /*7d70*/  ISETP.GT.AND P2, PT, R3, 0x9, PT ;  /* 0x000000090300780c */ /* 0x000fe20003f44270 */
[-C--:B------:R-:W-:Y:S01]  /*7d80*/  FMUL R38, R38, R154.reuse ;  /* 0x0000009a26267220 */ /* 0x080fe20000400000 */
[----:B------:R-:W-:Y:S01]  /*7d90*/  F2FP.BF16.F32.PACK_AB R31, RZ, R31 ;  /* 0x0000001fff1f723e */ /* 0x000fe200000010ff */
[-C--:B------:R-:W-:Y:S01]  /*7da0*/  FMUL R39, R39, R154.reuse ;  /* 0x0000009a27277220 */ /* 0x080fe20000400000 */
[C---:B------:R-:W-:Y:S01]  /*7db0*/  ISETP.GT.AND P3, PT, R0.reuse, RZ, P2 ;  /* 0x000000ff0000720c */ /* 0x040fe20001764270 */
[----:B------:R-:W-:Y:S01]  /*7dc0*/  @P4 STG.E.U16 desc[UR36][R4.64+0x10], R28 ;  /* 0x0000101c04004986 */ /* 0x000fe2000c101524 */
[----:B------:R-:W-:Y:S01]  /*7dd0*/  ISETP.GT.AND P2, PT, R0, 0x8, P2 ;  /* 0x000000080000780c */ /* 0x000fe20001744270 */
        /* <DEDUP_REMOVED lines=8> */
[----:B------:R-:W-:Y:S01]  /*7e60*/  FMUL R44, R44, R154 ;  /* 0x0000009a2c2c7220 */ /* 0x000fe20000400000 */
[----:B------:R-:W-:Y:S01]  /*7e70*/  F2FP.BF16.F32.PACK_AB R34, RZ, R34 ;  /* 0x00000022ff22723e */ /* 0x000fe200000010ff */
[----:B------:R-:W-:Y:S01]  /*7e80*/  @P3 STG.E.U16 desc[UR36][R4.64+0x12], R29 ;  /* 0x0000121d04003986 */ /* 0x000fe2000c101524 */
[----:B------:R-:W-:Y:S01]  /*7e90*/  ISETP.GT.AND P3, PT, R3, 0x11, PT ;  /* 0x000000110300780c */ /* 0x000fe20003f64270 */
[-C--:B------:R-:W-:Y:S01]  /*7ea0*/  FMUL R45, R45, R154.reuse ;  /* 0x0000009a2d2d7220 */ /* 0x080fe20000400000 */
[----:B------:R-:W-:Y:S01]  /*7eb0*/  F2FP.BF16.F32.PACK_AB R35, RZ, R35 ;  /* 0x00000023ff23723e */ /* 0x000fe200000010ff */
[----:B------:R-:W-:Y:S01]  /*7ec0*/  @P1 STG.E.U16 desc[UR36][R6.64+0x10], R30 ;  /* 0x0000101e06001986 */ /* 0x000fe2000c101524 */
[----:B------:R-:W-:Y:S01]  /*7ed0*/  ISETP.GT.AND P1, PT, R0, 0x8, P0 ;  /* 0x000000080000780c */ /* 0x000fe20000724270 */
[-C--:B------:R-:W-:Y:S01]  /*7ee0*/  FMUL R46, R46, R154.reuse ;  /* 0x0000009a2e2e7220 */ /* 0x080fe20000400000 */
[----:B------:R-:W-:Y:S01]  /*7ef0*/  ISETP.GT.AND P0, PT, R3, 0x18, PT ;  /* 0x000000180300780c */ /* 0x000fe20003f04270 */
[----:B------:R-:W-:Y:S01]  /*7f00*/  @P2 STG.E.U16 desc[UR36][R6.64+0x12], R31 ;  /* 0x0000121f06002986 */ /* 0x000fe2000c101524 */
[C---:B------:R-:W-:Y:S01]  /*7f10*/  ISETP.GT.AND P2, PT, R0.reuse, RZ, P3 ;  /* 0x000000ff0000720c */ /* 0x040fe20001f44270 */
[-C--:B------:R-:W-:Y:S01]  /*7f20*/  FMUL R47, R47, R154.reuse ;  /* 0x0000009a2f2f7220 */ /* 0x080fe20000400000 */
[C---:B------:R-:W-:Y:S01]  /*7f30*/  ISETP.GT.AND P3, PT, R0.reuse, 0x8, P3 ;  /* 0x000000080000780c */ /* 0x040fe20001f64270 */
[----:B------:R-:W-:Y:S01]  /*7f40*/  @P4 STG.E.U16 desc[UR36][R4.64+0x20], R32 ;  /* 0x0000202004004986 */ /* 0x000fe2000c101524 */
[----:B------:R-:W-:Y:S01]  /*7f50*/  ISETP.GT.AND P4, PT, R0, RZ, P0 ;  /* 0x000000ff0000720c */ /* 0x000fe20000784270 */
[----:B------:R-:W-:Y:S01]  /*7f60*/  FMUL R48, R48, R154 ;  /* 0x0000009a30307220 */ /* 0x000fe20000400000 */
[----:B------:R-:W-:Y:S01]  /*7f70*/  F2FP.BF16.F32.PACK_AB R36, RZ, R36 ;  /* 0x00000024ff24723e */ /* 0x000fe200000010ff */
[-C--:B------:R-:W-:Y:S01]  /*7f80*/  FMUL R49, R49, R154.reuse ;  /* 0x0000009a31317220 */ /* 0x080fe20000400000 */
[----:B------:R-:W-:Y:S01]  /*7f90*/  F2FP.BF16.F32.PACK_AB R37, RZ, R37 ;  /* 0x00000025ff25723e */ /* 0x000fe200000010ff */
[----:B------:R-:W-:Y:S01]  /*7fa0*/  FMUL R50, R50, R154 ;  /* 0x0000009a32327220 */ /* 0x000fe20000400000 */
[----:B------:R-:W-:Y:S01]  /*7fb0*/  F2FP.BF16.F32.PACK_AB R38, RZ, R38 ;  /* 0x00000026ff26723e */ /* 0x000fe200000010ff */
[----:B------:R-:W-:Y:S01]  /*7fc0*/  FMUL R51, R51, R154 ;  /* 0x0000009a33337220 */ /* 0x000fe20000400000 */
[----:B------:R-:W-:Y:S01]  /*7fd0*/  F2FP.BF16.F32.PACK_AB R39, RZ, R39 ;  /* 0x00000027ff27723e */ /* 0x000fe200000010ff */
[----:B------:R-:W-:Y:S01]  /*7fe0*/  @P2 STG.E.U16 desc[UR36][R4.64+0x22], R33 ;  /* 0x0000222104002986 */ /* 0x000fe2000c101524 */
[----:B------:R-:W-:Y:S01]  /*7ff0*/  F2FP.BF16.F32.PACK_AB R40, RZ, R40 ;  /* 0x00000028ff28723e */ /* 0x000fe200000010ff */
[-C--:B------:R-:W-:Y:S01]  /*8000*/  FMUL R52, R52, R154.reuse ;  /* 0x0000009a34347220 */ /* 0x080fe20000400000 */
[----:B------:R-:W-:Y:S01]  /*8010*/  F2FP.BF16.F32.PACK_AB R41, RZ, R41 ;  /* 0x00000029ff29723e */ /* 0x000fe200000010ff */
[----:B------:R-:W-:Y:S01]  /*8020*/  @P1 STG.E.U16 desc[UR36][R6.64+0x20], R34 ;  /* 0x0000202206001986 */ /* 0x000fe2000c101524 */
[----:B------:R-:W-:Y:S01]  /*8030*/  ISETP.GT.AND P1, PT, R0, 0x8, P0 ;  /* 0x000000080000780c */ /* 0x000fe20000724270 */
[-C--:B------:R-:W-:Y:S01]  /*8040*/  FMUL R53, R53, R154.reuse ;  /* 0x0000009a35357220 */ /* 0x080fe20000400000 */
[C---:B------:R-:W-:Y:S01]  /*8050*/  ISETP.GT.AND P0, PT, R3.reuse, 0x20, PT ;  /* 0x000000200300780c */ /* 0x040fe20003f04270 */
[----:B------:R-:W-:Y:S01]  /*8060*/  @P3 STG.E.U16 desc[UR36][R6.64+0x22], R35 ;  /* 0x0000222306003986 */ /* 0x000fe2000c101524 */
[----:B------:R-:W-:Y:S01]  /*8070*/  ISETP.GT.AND P3, PT, R3, 0x19, PT ;  /* 0x000000190300780c */ /* 0x000fe20003f64270 */
[----:B------:R-:W-:Y:S01]  /*8080*/  FMUL R54, R54, R154 ;  /* 0x0000009a36367220 */ /* 0x000fe20000400000 */
[----:B------:R-:W-:Y:S01]  /*8090*/  F2FP.BF16.F32.PACK_AB R42, RZ, R42 ;  /* 0x0000002aff2a723e */ /* 0x000fe200000010ff */
[----:B------:R-:W-:Y:S01]  /*80a0*/  @P4 STG.E.U16 desc[UR36][R4.64+0x30], R36 ;  /* 0x0000302404004986 */ /* 0x000fe2000c101524 */
[C---:B------:R-:W-:Y:S01]  /*80b0*/  ISETP.GT.AND P2, PT, R0.reuse, RZ, P3 ;  /* 0x000000ff0000720c */ /* 0x040fe20001f44270 */
[-C--:B------:R-:W-:Y:S01]  /*80c0*/  FMUL R55, R55, R154.reuse ;  /* 0x0000009a37377220 */ /* 0x080fe20000400000 */
[----:B------:R-:W-:Y:S01]  /*80d0*/  ISETP.GT.AND P3, PT, R0, 0x8, P3 ;  /* 0x000000080000780c */ /* 0x000fe20001f64270 */
[-C--:B------:R-:W-:Y:S01]  /*80e0*/  FMUL R56, R56, R154.reuse ;  /* 0x0000009a38387220 */ /* 0x080fe20000400000 */
[----:B------:R-:W-:Y:S01]  /*80f0*/  ISETP.GT.AND P4, PT, R0, RZ, P0 ;  /* 0x000000ff0000720c */ /* 0x000fe20000784270 */
[-C--:B------:R-:W-:Y:S01]  /*8100*/  FMUL R57, R57, R154.reuse ;  /* 0x0000009a39397220 */ /* 0x080fe20000400000 */
[----:B------:R-:W-:Y:S01]  /*8110*/  F2FP.BF16.F32.PACK_AB R43, RZ, R43 ;  /* 0x0000002bff2b723e */ /* 0x000fe200000010ff */
[----:B------:R-:W-:Y:S01]  /*8120*/  FMUL R58, R58, R154 ;  /* 0x0000009a3a3a7220 */ /* 0x000fe20000400000 */
[----:B------:R-:W-:Y:S01]  /*8130*/  F2FP.BF16.F32.PACK_AB R44, RZ, R44 ;  /* 0x0000002cff2c723e */ /* 0x000fe200000010ff */
[-C--:B------:R-:W-:Y:S01]  /*8140*/  FMUL R59, R59, R154.reuse ;  /* 0x0000009a3b3b7220 */ /* 0x080fe20000400000 */
[----:B------:R-:W-:Y:S01]  /*8150*/  F2FP.BF16.F32.PACK_AB R45, RZ, R45 ;  /* 0x0000002dff2d723e */ /* 0x000fe200000010ff */
[----:B------:R-:W-:Y:S01]  /*8160*/  FMUL R60, R60, R154 ;  /* 0x0000009a3c3c7220 */ /* 0x000fe20000400000 */
[----:B------:R-:W-:Y:S01]  /*8170*/  F2FP.BF16.F32.PACK_AB R46, RZ, R46 ;  /* 0x0000002eff2e723e */ /* 0x000fe200000010ff */
[----:B------:R-:W-:Y:S01]  /*8180*/  @P2 STG.E.U16 desc[UR36][R4.64+0x32], R37 ;  /* 0x0000322504002986 */ /* 0x000fe2000c101524 */
[----:B------:R-:W-:Y:S01]  /*8190*/  F2FP.BF16.F32.PACK_AB R47, RZ, R47 ;  /* 0x0000002fff2f723e */ /* 0x000fe200000010ff */
[----:B------:R-:W-:Y:S01]  /*81a0*/  FMUL R61, R61, R154 ;  /* 0x0000009a3d3d7220 */ /* 0x000fe20000400000 */
[----:B------:R-:W-:Y:S01]  /*81b0*/  F2FP.BF16.F32.PACK_AB R48, RZ, R48 ;  /* 0x00000030ff30723e */ /* 0x000fe200000010ff */
[----:B------:R-:W-:Y:S01]  /*81c0*/  @P1 STG.E.U16 desc[UR36][R6.64+0x30], R38 ;  /* 0x0000302606001986 */ /* 0x000fe2000c101524 */
[----:B------:R-:W-:Y:S01]  /*81d0*/  ISETP.GT.AND P1, PT, R0, 0x8, P0 ;  /* 0x000000080000780c */ /* 0x000fe20000724270 */
[-C--:B------:R-:W-:Y:S01]  /*81e0*/  FMUL R62, R62, R154.reuse ;  /* 0x0000009a3e3e7220 */ /* 0x080fe20000400000 */
[C---:B------:R-:W-:Y:S01]  /*81f0*/  ISETP.GT.AND P0, PT, R3.reuse, 0x28, PT ;  /* 0x000000280300780c */ /* 0x040fe20003f04270 */
[----:B------:R-:W-:Y:S01]  /*8200*/  @P3 STG.E.U16 desc[UR36][R6.64+0x32], R39 ;  /* 0x0000322706003986 */ /* 0x000fe2000c101524 */
[----:B------:R-:W-:Y:S01]  /*8210*/  ISETP.GT.AND P3, PT, R3, 0x21, PT ;  /* 0x000000210300780c */ /* 0x000fe20003f64270 */
[-C--:B------:R-:W-:Y:S01]  /*8220*/  FMUL R63, R63, R154.reuse ;  /* 0x0000009a3f3f7220 */ /* 0x080fe20000400000 */
[----:B------:R-:W-:Y:S01]  /*8230*/  F2FP.BF16.F32.PACK_AB R49, RZ, R49 ;  /* 0x00000031ff31723e */ /* 0x000fe200000010ff */
[----:B------:R-:W-:Y:S01]  /*8240*/  @P4 STG.E.U16 desc[UR36][R4.64+0x40], R40 ;  /* 0x0000402804004986 */ /* 0x000fe2000c101524 */
[----:B------:R-:W-:Y:S01]  /*8250*/  ISETP.GT.AND P2, PT, R0, RZ, P3 ;  /* 0x000000ff0000720c */ /* 0x000fe20001f44270 */
[-C--:B------:R-:W-:Y:S01]  /*8260*/  FMUL R64, R64, R154.reuse ;  /* 0x0000009a40407220 */ /* 0x080fe20000400000 */
[C---:B------:R-:W-:Y:S01]  /*8270*/  ISETP.GT.AND P3, PT, R0.reuse, 0x8, P3 ;  /* 0x000000080000780c */ /* 0x040fe20001f64270 */
[-C--:B------:R-:W-:Y:S01]  /*8280*/  FMUL R65, R65, R154.reuse ;  /* 0x0000009a41417220 */ /* 0x080fe20000400000 */
        /* <DEDUP_REMOVED lines=248> */
[----:B------:R-:W-:-:S02]  /*9210*/  ISETP.GT.AND P1, PT, R0, 0x8, P0 ;  /* 0x000000080000780c */ /* 0x000fc40000724270 */
[C---:B------:R-:W-:Y:S01]  /*9220*/  ISETP.GT.AND P0, PT, R3.reuse, 0x78, PT ;  /* 0x000000780300780c */ /* 0x040fe20003f04270 */
[----:B------:R-:W-:Y:S01]  /*9230*/  @P3 STG.E.U16 desc[UR36][R6.64+0xd2], R79 ;  /* 0x0000d24f06003986 */ /* 0x000fe2000c101524 */
[----:B------:R-:W-:Y:S02]  /*9240*/  ISETP.GT.AND P3, PT, R3, 0x71, PT ;  /* 0x000000710300780c */ /* 0x000fe40003f64270 */
[----:B------:R-:W-:Y:S01]  /*9250*/  F2FP.BF16.F32.PACK_AB R119, RZ, R119 ;  /* 0x00000077ff77723e */ /* 0x000fe200000010ff */
[----:B------:R-:W-:Y:S01]  /*9260*/  @P4 STG.E.U16 desc[UR36][R4.64+0xe0], R80 ;  /* 0x0000e05004004986 */ /* 0x000fe2000c101524 */
[C---:B------:R-:W-:Y:S02]  /*9270*/  ISETP.GT.AND P2, PT, R0.reuse, RZ, P3 ;  /* 0x000000ff0000720c */ /* 0x040fe40001f44270 */
[C---:B------:R-:W-:Y:S02]  /*9280*/  ISETP.GT.AND P3, PT, R0.reuse, 0x8, P3 ;  /* 0x000000080000780c */ /* 0x040fe40001f64270 */
[----:B------:R-:W-:-:S02]  /*9290*/  ISETP.GT.AND P4, PT, R0, RZ, P0 ;  /* 0x000000ff0000720c */ /* 0x000fc40000784270 */
[----:B------:R-:W-:Y:S02]  /*92a0*/  F2FP.BF16.F32.PACK_AB R120, RZ, R120 ;  /* 0x00000078ff78723e */ /* 0x000fe400000010ff */
[----:B------:R-:W-:Y:S02]  /*92b0*/  F2FP.BF16.F32.PACK_AB R121, RZ, R121 ;  /* 0x00000079ff79723e */ /* 0x000fe400000010ff */
[----:B------:R-:W-:Y:S02]  /*92c0*/  F2FP.BF16.F32.PACK_AB R122, RZ, R122 ;  /* 0x0000007aff7a723e */ /* 0x000fe400000010ff */
[----:B------:R-:W-:Y:S01]  /*92d0*/  F2FP.BF16.F32.PACK_AB R123, RZ, R123 ;  /* 0x0000007bff7b723e */ /* 0x000fe200000010ff */
[----:B------:R-:W-:Y:S01]  /*92e0*/  @P2 STG.E.U16 desc[UR36][R4.64+0xe2], R81 ;  /* 0x0000e25104002986 */ /* 0x000fe2000c101524 */
[----:B------:R-:W-:Y:S02]  /*92f0*/  F2FP.BF16.F32.PACK_AB R124, RZ, R124 ;  /* 0x0000007cff7c723e */ /* 0x000fe400000010ff */
        /* <DEDUP_REMOVED lines=66> */
[----:B------:R-:W-:Y:S04]  /*9720*/  @P2 STG.E.U16 desc[UR36][R4.64+0x122], R97 ;  /* 0x0001226104002986 */ /* 0x000fe8000c101524 */
[----:B------:R-:W-:Y:S01]  /*9730*/  @P1 STG.E.U16 desc[UR36][R6.64+0x120], R98 ;  /* 0x0001206206001986 */ /* 0x000fe2000c101524 */
[----:B------:R-:W-:-:S02]  /*9740*/  ISETP.GT.AND P1, PT, R0, 0x8, P0 ;  /* 0x000000080000780c */ /* 0x000fc40000724270 */
[C---:B------:R-:W-:Y:S01]  /*9750*/  ISETP.GT.AND P0, PT, R3.reuse, 0xa0, PT ;  /* 0x000000a00300780c */ /* 0x040fe20003f04270 */
[----:B------:R-:W-:Y:S01]  /*9760*/  @P3 STG.E.U16 desc[UR36][R6.64+0x122], R99 ;  /* 0x0001226306003986 */ /* 0x000fe2000c101524 */
[----:B------:R-:W-:-:S03]  /*9770*/  ISETP.GT.AND P3, PT, R3, 0x99, PT ;  /* 0x000000990300780c */ /* 0x000fc60003f64270 */
[----:B------:R-:W-:Y:S01]  /*9780*/  @P4 STG.E.U16 desc[UR36][R4.64+0x130], R100 ;  /* 0x0001306404004986 */ /* 0x000fe2000c101524 */
[C---:B------:R-:W-:Y:S02]  /*9790*/  ISETP.GT.AND P2, PT, R0.reuse, RZ, P3 ;  /* 0x000000ff0000720c */ /* 0x040fe40001f44270 */
[C---:B------:R-:W-:Y:S02]  /*97a0*/  ISETP.GT.AND P3, PT, R0.reuse, 0x8, P3 ;  /* 0x000000080000780c */ /* 0x040fe40001f64270 */
[----:B------:R-:W-:-:S09]  /*97b0*/  ISETP.GT.AND P4, PT, R0, RZ, P0 ;  /* 0x000000ff0000720c */ /* 0x000fd20000784270 */
[----:B------:R-:W-:Y:S04]  /*97c0*/  @P2 STG.E.U16 desc[UR36][R4.64+0x132], R101 ;  /* 0x0001326504002986 */ /* 0x000fe8000c101524 */
[----:B------:R-:W-:Y:S01]  /*97d0*/  @P1 STG.E.U16 desc[UR36][R6.64+0x130], R102 ;  /* 0x0001306606001986 */ /* 0x000fe2000c101524 */
[----:B------:R-:W-:Y:S02]  /*97e0*/  ISETP.GT.AND P1, PT, R0, 0x8, P0 ;  /* 0x000000080000780c */ /* 0x000fe40000724270 */
        /* <DEDUP_REMOVED lines=76> */
[C---:B------:R-:W-:Y:S02]  /*9cb0*/  ISETP.GT.AND P3, PT, R0.reuse, RZ, P0 ;  /* 0x000000ff0000720c */ /* 0x040fe40000764270 */
[----:B------:R-:W-:-:S07]  /*9cc0*/  ISETP.GT.AND P0, PT, R0, 0x8, P0 ;  /* 0x000000080000780c */ /* 0x000fce0000704270 */
[----:B------:R-:W-:Y:S04]  /*9cd0*/  @P2 STG.E.U16 desc[UR36][R4.64+0x1b2], R133 ;  /* 0x0001b28504002986 */ /* 0x000fe8000c101524 */
[----:B------:R-:W-:Y:S01]  /*9ce0*/  @P1 STG.E.U16 desc[UR36][R6.64+0x1b0], R134 ;  /* 0x0001b08606001986 */ /* 0x000fe2000c101524 */
[----:B------:R-:W-:-:S03]  /*9cf0*/  ISETP.GT.AND P1, PT, R3, 0xe8, PT ;  /* 0x000000e80300780c */ /* 0x000fc60003f24270 */
        /* <DEDUP_REMOVED lines=11> */
[C---:B------:R-:W-:Y:S02]  /*9db0*/  ISETP.GT.AND P2, PT, R0.reuse, RZ, P0 ;  /* 0x000000ff0000720c */ /* 0x040fe40000744270 */
[----:B------:R-:W-:Y:S01]  /*9dc0*/  ISETP.GT.AND P0, PT, R0, 0x8, P0 ;  /* 0x000000080000780c */ /* 0x000fe20000704270 */
[----:B------:R-:W-:Y:S01]  /*9dd0*/  @P3 STG.E.U16 desc[UR36][R4.64+0x1d0], R140 ;  /* 0x0001d08c04003986 */ /* 0x000fe2000c101524 */
[----:B------:R-:W-:-:S04]  /*9de0*/  ISETP.GT.AND P3, PT, R3, 0xf0, PT ;  /* 0x000000f00300780c */ /* 0x000fc80003f64270 */
[C---:B------:R-:W-:Y:S02]  /*9df0*/  ISETP.GT.AND P4, PT, R0.reuse, RZ, P3 ;  /* 0x000000ff0000720c */ /* 0x040fe40001f84270 */
[----:B------:R-:W-:-:S03]  /*9e00*/  ISETP.GT.AND P3, PT, R0, 0x8, P3 ;  /* 0x000000080000780c */ /* 0x000fc60001f64270 */
[----:B------:R-:W-:Y:S01]  /*9e10*/  @P2 STG.E.U16 desc[UR36][R4.64+0x1d2], R141 ;  /* 0x0001d28d04002986 */ /* 0x000fe2000c101524 */
[----:B------:R-:W-:-:S03]  /*9e20*/  ISETP.GT.AND P2, PT, R3, 0xf8, PT ;  /* 0x000000f80300780c */ /* 0x000fc60003f44270 */
[----:B------:R-:W-:Y:S01]  /*9e30*/  @P1 STG.E.U16 desc[UR36][R6.64+0x1d0], R142 ;  /* 0x0001d08e06001986 */ /* 0x000fe2000c101524 */
[----:B------:R-:W-:-:S03]  /*9e40*/  ISETP.GT.AND P1, PT, R3, 0xf9, PT ;  /* 0x000000f90300780c */ /* 0x000fc60003f24270 */
[----:B------:R-:W-:Y:S01]  /*9e50*/  @P0 STG.E.U16 desc[UR36][R6.64+0x1d2], R143 ;  /* 0x0001d28f06000986 */ /* 0x000fe2000c101524 */
[----:B------:R-:W-:-:S03]  /*9e60*/  ISETP.GT.AND P0, PT, R3, 0xf1, PT ;  /* 0x000000f10300780c */ /* 0x000fc60003f04270 */
[----:B------:R-:W-:Y:S01]  /*9e70*/  @P4 STG.E.U16 desc[UR36][R4.64+0x1e0], R144 ;  /* 0x0001e09004004986 */ /* 0x000fe2000c101524 */
[C---:B------:R-:W-:Y:S02]  /*9e80*/  ISETP.GT.AND P4, PT, R0.reuse, RZ, P0 ;  /* 0x000000ff0000720c */ /* 0x040fe40000784270 */
[----:B------:R-:W-:-:S11]  /*9e90*/  ISETP.GT.AND P0, PT, R0, 0x8, P0 ;  /* 0x000000080000780c */ /* 0x000fd60000704270 */
[----:B------:R-:W-:Y:S01]  /*9ea0*/  @P4 STG.E.U16 desc[UR36][R4.64+0x1e2], R145 ;  /* 0x0001e29104004986 */ /* 0x000fe2000c101524 */
[C---:B------:R-:W-:Y:S02]  /*9eb0*/  ISETP.GT.AND P4, PT, R0.reuse, RZ, P2 ;  /* 0x000000ff0000720c */ /* 0x040fe40001784270 */
[C---:B------:R-:W-:Y:S01]  /*9ec0*/  ISETP.GT.AND P2, PT, R0.reuse, 0x8, P2 ;  /* 0x000000080000780c */ /* 0x040fe20001744270 */
[----:B------:R-:W-:Y:S01]  /*9ed0*/  @P3 STG.E.U16 desc[UR36][R6.64+0x1e0], R146 ;  /* 0x0001e09206003986 */ /* 0x000fe2000c101524 */
[C---:B------:R-:W-:Y:S02]  /*9ee0*/  ISETP.GT.AND P3, PT, R0.reuse, RZ, P1 ;  /* 0x000000ff0000720c */ /* 0x040fe40000f64270 */
[----:B------:R-:W-:Y:S01]  /*9ef0*/  ISETP.GT.AND P1, PT, R0, 0x8, P1 ;  /* 0x000000080000780c */ /* 0x000fe20000f24270 */
[----:B------:R-:W-:Y:S06]  /*9f00*/  @P0 STG.E.U16 desc[UR36][R6.64+0x1e2], R147 ;  /* 0x0001e29306000986 */ /* 0x000fec000c101524 */
[----:B------:R-:W-:Y:S04]  /*9f10*/  @P4 STG.E.U16 desc[UR36][R4.64+0x1f0], R148 ;  /* 0x0001f09404004986 */ /* 0x000fe8000c101524 */
[----:B------:R0:W-:Y:S02]  /*9f20*/  @P3 STG.E.U16 desc[UR36][R4.64+0x1f2], R149 ;  /* 0x0001f29504003986 */ /* 0x0001e4000c101524 */
[----:B0-----:R-:W-:-:S02]  /*9f30*/  @P2 IMAD.MOV.U32 R4, RZ, RZ, R6 ;  /* 0x000000ffff042224 */ /* 0x001fc400078e0006 */
[----:B------:R-:W-:-:S05]  /*9f40*/  @P2 IMAD.MOV.U32 R5, RZ, RZ, R7 ;  /* 0x000000ffff052224 */ /* 0x000fca00078e0007 */
[----:B------:R0:W-:Y:S04]  /*9f50*/  @P2 STG.E.U16 desc[UR36][R4.64+0x1f0], R150 ;  /* 0x0001f09604002986 */ /* 0x0001e8000c101524 */
[----:B------:R0:W-:Y:S02]  /*9f60*/  @P1 STG.E.U16 desc[UR36][R6.64+0x1f2], R151 ;  /* 0x0001f29706001986 */ /* 0x0001e4000c101524 */
.L_x_286:
[----:B------:R-:W-:Y:S05]  /*9f70*/  BSYNC B0 ;  /* 0x0000000000007941 */ /* 0x000fea0003800000 */
.L_x_32:
[----:B------:R-:W-:Y:S01]  /*9f80*/  ULDC UR4, c[0x0][0xc] ;  /* 0x0000030000047ab9 */ /* 0x000fe20000000800 */
[----:B------:R-:W-:Y:S01]  /*9f90*/  ULDC UR5, c[0x0][0x10] ;  /* 0x0000040000057ab9 */ /* 0x000fe20000000800 */
[----:B0-----:R-:W0:Y:S01]  /*9fa0*/  LDC R3, c[0x0][0x14] ;  /* 0x00000500ff037b82 */ /* 0x001e220000000800 */
[----:B------:R-:W-:Y:S01]  /*9fb0*/  UIMAD.WIDE.U32 UR4, UR4, UR5, URZ ;  /* 0x00000005040472a5 */ /* 0x000fe2000f8e003f */
[----:B------:R-:W-:Y:S01]  /*9fc0*/  PRMT R0, RZ, 0x7610, R0 ;  /* 0x00007610ff007816 */ /* 0x000fe20000000000 */
[----:B----45:R-:W-:Y:S02]  /*9fd0*/  IMAD.MOV.U32 R152, RZ, RZ, -0x1 ;  /* 0xffffffffff987424 */ /* 0x030fe400078e00ff */
[----:B------:R-:W-:Y:S02]  /*9fe0*/  IMAD.MOV.U32 R23, RZ, RZ, -0x1 ;  /* 0xffffffffff177424 */ /* 0x000fe400078e00ff */
[----:B0-----:R-:W-:-:S04]  /*9ff0*/  IMAD.WIDE.U32 R16, R3, UR4, R16 ;  /* 0x0000000403107c25 */ /* 0x001fc8000f8e0010 */
[----:B------:R-:W-:Y:S01]  /*a000*/  IMAD R3, R3, UR5, RZ ;  /* 0x0000000503037c24 */ /* 0x000fe2000f8e02ff */
[----:B------:R-:W-:Y:S02]  /*a010*/  ULDC.64 UR4, c[0x0][0x650] ;  /* 0x0001940000047ab9 */ /* 0x000fe40000000a00 */
[----:B------:R-:W-:Y:S01]  /*a020*/  ISETP.GE.U32.AND P0, PT, R16, UR4, PT ;  /* 0x0000000410007c0c */ /* 0x000fe2000bf06070 */
[----:B------:R-:W-:-:S05]  /*a030*/  IMAD.IADD R17, R17, 0x1, R3 ;  /* 0x0000000111117824 */ /* 0x000fca00078e0203 */
[----:B------:R-:W-:-:S13]  /*a040*/  ISETP.GE.U32.AND.EX P0, PT, R17, UR5, PT, P0 ;  /* 0x0000000511007c0c */ /* 0x000fda000bf06100 */
[----:B------:R-:W-:Y:S05]  /*a050*/  @P0 BRA `(.L_x_287) ;  /* 0x0000000400640947 */ /* 0x000fea0003800000 */
[----:B------:R-:W0:Y:S01]  /*a060*/  S2R R12, SR_CTAID.X ;  /* 0x00000000000c7919 */ /* 0x000e220000002500 */
[----:B------:R-:W4:Y:S01]  /*a070*/  LDC.64 R10, c[0x0][0x628] ;  /* 0x00018a00ff0a7b82 */ /* 0x000f220000000a00 */
[----:B------:R-:W-:Y:S01]  /*a080*/  ULDC UR4, c[0x0][0x150] ;  /* 0x0000540000047ab9 */ /* 0x000fe20000000800 */
[----:B-123--:R-:W-:Y:S01]  /*a090*/  IMAD.MOV.U32 R8, RZ, RZ, R16 ;  /* 0x000000ffff087224 */ /* 0x00efe200078e0010 */
[----:B------:R-:W1:Y:S01]  /*a0a0*/  S2R R24, SR_CTAID.Y ;  /* 0x0000000000187919 */ /* 0x000e620000002600 */
[----:B------:R-:W-:-:S04]  /*a0b0*/  IMAD.MOV.U32 R9, RZ, RZ, R17 ;  /* 0x000000ffff097224 */ /* 0x000fc800078e0011 */
[----:B------:R-:W2:Y:S08]  /*a0c0*/  LDC R21, c[0x0][0x144] ;  /* 0x00005100ff157b82 */ /* 0x000eb00000000800 */
[----:B------:R-:W3:Y:S08]  /*a0d0*/  LDC R0, c[0x0][0x630] ;  /* 0x00018c00ff007b82 */ /* 0x000ef00000000800 */
[----:B------:R-:W1:Y:S01]  /*a0e0*/  LDC.64 R14, c[0x0][0x620] ;  /* 0x00018800ff0e7b82 */ /* 0x000e620000000a00 */
[----:B----4-:R-:W-:-:S04]  /*a0f0*/  ISETP.NE.U32.AND P0, PT, R10, RZ, PT ;  /* 0x000000ff0a00720c */ /* 0x010fc80003f05070 */
[----:B------:R-:W-:Y:S02]  /*a100*/  ISETP.NE.AND.EX P0, PT, R11, RZ, PT, P0 ;  /* 0x000000ff0b00720c */ /* 0x000fe40003f05300 */
[----:B0-----:R-:W-:-:S05]  /*a110*/  I2FP.F32.U32 R3, R12 ;  /* 0x0000000c00037245 */ /* 0x001fca0000201000 */
[----:B------:R-:W-:-:S04]  /*a120*/  FMUL R3, R3, UR4 ;  /* 0x0000000403037c20 */ /* 0x000fc80008400000 */
[----:B------:R0:W4:Y:S02]  /*a130*/  F2I.U32.TRUNC.NTZ R20, R3 ;  /* 0x0000000300147305 */ /* 0x000124000020f000 */
[----:B--23--:R-:W-:Y:S05]  /*a140*/  @!P0 BRA `(.L_x_288) ;  /* 0x0000000000288947 */ /* 0x00cfea0003800000 */
[----:B0-----:R-:W0:Y:S02]  /*a150*/  LDC R3, c[0x0][0x634] ;  /* 0x00018d00ff037b82 */ /* 0x001e240000000800 */
        /* <DEDUP_REMOVED lines=9> */
.L_x_288:
[----:B------:R-:W2:Y:S01]  /*a1f0*/  LDC.64 R30, c[0x0][0x640] ;  /* 0x00019000ff1e7b82 */ /* 0x000ea20000000a00 */
[-CC-:B------:R-:W-:Y:S01]  /*a200*/  SHF.R.U64 R23, R8, R0.reuse, R9.reuse ;  /* 0x0000000008177219 */ /* 0x180fe20000001209 */
[----:B----4-:R-:W-:Y:S01]  /*a210*/  IMAD.MOV R20, RZ, RZ, -R20 ;  /* 0x000000ffff147224 */ /* 0x010fe200078e0a14 */
[----:B------:R-:W-:Y:S01]  /*a220*/  SHF.R.U32.HI R0, RZ, R0, R9 ;  /* 0x00000000ff007219 */ /* 0x000fe20000011609 */
[----:B------:R-:W-:Y:S01]  /*a230*/  ULDC UR4, c[0x0][0x154] ;  /* 0x0000550000047ab9 */ /* 0x000fe20000000800 */
[----:B0-----:R-:W-:Y:S01]  /*a240*/  IADD3 R3, P0, RZ, -R23, RZ ;  /* 0x80000017ff037210 */ /* 0x001fe20007f1e0ff */
[----:B------:R-:W-:Y:S02]  /*a250*/  IMAD R26, R21, R20, R12 ;  /* 0x00000014151a7224 */ /* 0x000fe400078e020c */
[----:B------:R-:W0:Y:S01]  /*a260*/  LDC R6, c[0x0][0x618] ;  /* 0x00018600ff067b82 */ /* 0x000e220000000800 */
[----:B------:R-:W-:Y:S02]  /*a270*/  IMAD.MOV.U32 R7, RZ, RZ, 0x1 ;  /* 0x00000001ff077424 */ /* 0x000fe400078e00ff */
[----:B------:R-:W-:-:S04]  /*a280*/  IMAD.X R5, RZ, RZ, ~R0, P0 ;  /* 0x000000ffff057224 */ /* 0x000fc800000e0e00 */
[-C--:B-1----:R-:W-:Y:S01]  /*a290*/  IMAD R0, R5, R14.reuse, RZ ;  /* 0x0000000e05007224 */ /* 0x082fe200078e02ff */
[----:B------:R-:W1:Y:S01]  /*a2a0*/  LDC R8, c[0x0][0x608] ;  /* 0x00018200ff087b82 */ /* 0x000e620000000800 */
[----:B------:R-:W-:-:S04]  /*a2b0*/  IMAD.WIDE.U32 R4, R3, R14, R16 ;  /* 0x0000000e03047225 */ /* 0x000fc800078e0010 */
[----:B------:R-:W-:Y:S01]  /*a2c0*/  IMAD R3, R3, R15, R0 ;  /* 0x0000000f03037224 */ /* 0x000fe200078e0200 */
[----:B------:R-:W-:Y:S02]  /*a2d0*/  I2FP.F32.U32 R0, R24 ;  /* 0x0000001800007245 */ /* 0x000fe40000201000 */
[----:B------:R-:W3:Y:S01]  /*a2e0*/  LDC R28, c[0x0][0x658] ;  /* 0x00019600ff1c7b82 */ /* 0x000ee20000000800 */
[----:B------:R-:W-:Y:S01]  /*a2f0*/  IMAD.IADD R3, R5, 0x1, R3 ;  /* 0x0000000105037824 */ /* 0x000fe200078e0203 */
[----:B--2---:R-:W-:Y:S01]  /*a300*/  ISETP.NE.U32.AND P0, PT, R30, RZ, PT ;  /* 0x000000ff1e00720c */ /* 0x004fe20003f05070 */
[----:B------:R-:W-:Y:S01]  /*a310*/  FMUL R0, R0, UR4 ;  /* 0x0000000400007c20 */ /* 0x000fe20008400000 */
[----:B------:R-:W-:Y:S02]  /*a320*/  IMAD.MOV.U32 R5, RZ, RZ, -0x1 ;  /* 0xffffffffff057424 */ /* 0x000fe400078e00ff */
[----:B------:R-:W-:Y:S01]  /*a330*/  ISETP.NE.AND.EX P0, PT, R31, RZ, PT, P0 ;  /* 0x000000ff1f00720c */ /* 0x000fe20003f05300 */
[----:B------:R2:W4:Y:S01]  /*a340*/  F2I.U32.TRUNC.NTZ R13, R0 ;  /* 0x00000000000d7305 */ /* 0x000522000020f000 */
[----:B------:R-:W2:Y:S01]  /*a350*/  LDC R15, c[0x0][0x148] ;  /* 0x00005200ff0f7b82 */ /* 0x000ea20000000800 */
[----:B0-----:R-:W-:-:S02]  /*a360*/  SHF.R.U64 R12, R4, R6, R3 ;  /* 0x00000006040c7219 */ /* 0x001fc40000001203 */
[----:B------:R-:W-:-:S05]  /*a370*/  SHF.R.U32.HI R3, RZ, R6, R3 ;  /* 0x00000006ff037219 */ /* 0x000fca0000011603 */
[----:B------:R-:W0:Y:S01]  /*a380*/  LDC R20, c[0x0][0x600] ;  /* 0x00018000ff147b82 */ /* 0x000e220000000800 */
[-CC-:B-1----:R-:W-:Y:S02]  /*a390*/  SHF.R.U64 R10, R12, R8.reuse, R3.reuse ;  /* 0x000000080c0a7219 */ /* 0x182fe40000001203 */
[----:B------:R-:W-:-:S05]  /*a3a0*/  SHF.R.U32.HI R3, RZ, R8, R3 ;  /* 0x00000008ff037219 */ /* 0x000fca0000011603 */
[----:B------:R-:W1:Y:S01]  /*a3b0*/  LDC R21, c[0x0][0x648] ;  /* 0x00019200ff157b82 */ /* 0x000e620000000800 */
[-C--:B---3--:R-:W-:Y:S02]  /*a3c0*/  SHF.L.U32 R4, R5, R28.reuse, RZ ;  /* 0x0000001c05047219 */ /* 0x088fe400000006ff */
[-CC-:B------:R-:W-:Y:S02]  /*a3d0*/  SHF.R.U64 R14, R10, R28.reuse, R3.reuse ;  /* 0x0000001c0a0e7219 */ /* 0x180fe40000001203 */
[----:B------:R-:W-:Y:S02]  /*a3e0*/  SHF.R.U32.HI R5, RZ, R28, R3 ;  /* 0x0000001cff057219 */ /* 0x000fe40000011603 */
[----:B------:R-:W-:Y:S01]  /*a3f0*/  LOP3.LUT R153, RZ, R4, RZ, 0x33, !PT ;  /* 0x00000004ff997212 */ /* 0x000fe200078e33ff */
[----:B------:R-:W3:Y:S01]  /*a400*/  LDC R25, c[0x0][0x638] ;  /* 0x00018e00ff197b82 */ /* 0x000ee20000000800 */
[----:B------:R-:W-:Y:S01]  /*a410*/  SHF.L.U32 R28, R7, R28, RZ ;  /* 0x0000001c071c7219 */ /* 0x000fe200000006ff */
[----:B------:R-:W-:-:S06]  /*a420*/  IMAD.MOV.U32 R4, RZ, RZ, R14 ;  /* 0x000000ffff047224 */ /* 0x000fcc00078e000e */
[----:B------:R-:W0:Y:S01]  /*a430*/  LDC R27, c[0x0][0x610] ;  /* 0x00018400ff1b7b82 */ /* 0x000e220000000800 */
[----:B----4-:R-:W-:Y:S05]  /*a440*/  @!P0 BRA `(.L_x_289) ;  /* 0x0000000000288947 */ /* 0x010fea0003800000 */
        /* <DEDUP_REMOVED lines=10> */
.L_x_289:
[----:B------:R-:W-:Y:S01]  /*a4f0*/  ISETP.NE.AND P0, PT, R2, 0x1, PT ;  /* 0x000000010200780c */ /* 0x000fe20003f05270 */
[----:B------:R-:W-:Y:S01]  /*a500*/  IMAD.MOV R13, RZ, RZ, -R13 ;  /* 0x000000ffff0d7224 */ /* 0x000fe200078e0a0d */
[----:B-12---:R-:W-:Y:S01]  /*a510*/  SHF.R.U64 R0, R4, R21, R5 ;  /* 0x0000001504007219 */ /* 0x006fe20000001205 */
[----:B0-----:R-:W-:Y:S01]  /*a520*/  VIADD R5, R20, 0xffffffff ;  /* 0xffffffff14057836 */ /* 0x001fe20000000000 */
[----:B------:R-:W-:-:S03]  /*a530*/  LOP3.LUT R153, R10, R153, RZ, 0xc0, !PT ;  /* 0x000000990a997212 */ /* 0x000fc600078ec0ff */
[----:B------:R-:W-:Y:S01]  /*a540*/  IMAD.MOV R3, RZ, RZ, -R0 ;  /* 0x000000ffff037224 */ /* 0x000fe200078e0a00 */
[----:B------:R-:W-:Y:S01]  /*a550*/  LOP3.LUT R5, R12, R5, RZ, 0xc0, !PT ;  /* 0x000000050c057212 */ /* 0x000fe200078ec0ff */
[----:B------:R-:W-:Y:S02]  /*a560*/  IMAD R153, R28, R0, R153 ;  /* 0x000000001c997224 */ /* 0x000fe400078e0299 */
[----:B---3--:R-:W-:Y:S02]  /*a570*/  IMAD R0, R3, R25, R14 ;  /* 0x0000001903007224 */ /* 0x008fe400078e020e */
[----:B------:R-:W-:Y:S02]  /*a580*/  @P0 IMAD R26, R15, R13, R24 ;  /* 0x0000000d0f1a0224 */ /* 0x000fe400078e0218 */
[----:B------:R-:W-:Y:S02]  /*a590*/  IMAD R4, R0, R20, R5 ;  /* 0x0000001400047224 */ /* 0x000fe400078e0205 */
[----:B------:R-:W-:-:S02]  /*a5a0*/  IMAD R153, R153, R27, R26 ;  /* 0x0000001b99997224 */ /* 0x000fc400078e021a */
[----:B------:R-:W-:-:S03]  /*a5b0*/  IMAD.MOV.U32 R3, RZ, RZ, 0x1 ;  /* 0x00000001ff037424 */ /* 0x000fc600078e00ff */
[----:B------:R-:W-:Y:S02]  /*a5c0*/  SEL R152, R4, R153, !P0 ;  /* 0x0000009904987207 */ /* 0x000fe40004000000 */
[----:B------:R-:W-:Y:S02]  /*a5d0*/  PRMT R0, R3, 0x7610, R0 ;  /* 0x0000761003007816 */ /* 0x000fe40000000000 */
[----:B------:R-:W-:-:S07]  /*a5e0*/  SEL R153, R153, R4, !P0 ;  /* 0x0000000499997207 */ /* 0x000fce0004000000 */
.L_x_287:
[----:B------:R-:W-:-:S13]  /*a5f0*/  LOP3.LUT P0, RZ, R0, 0xff, RZ, 0xc0, !PT ;  /* 0x000000ff00ff7812 */ /* 0x000fda000780c0ff */
[----:B------:R-:W-:Y:S05]  /*a600*/  @P0 BRA `(.L_x_290) ;  /* 0xffffff6800d00947 */ /* 0x000fea000383ffff */
[----:B------:R-:W-:Y:S05]  /*a610*/  EXIT ;  /* 0x000000000000794d */ /* 0x000fea0003800000 */
.L_x_7:
[----:B0-----:R-:W-:Y:S01]  /*a620*/  ULDC.64 UR4, c[0x0][0x650] ;  /* 0x0001940000047ab9 */ /* 0x001fe20000000a00 */
        /* <DEDUP_REMOVED lines=25> */
.L_x_292:
[----:B------:R-:W0:Y:S01]  /*a7c0*/  LDC.64 R26, c[0x0][0x640] ;  /* 0x00019000ff1a7b82 */ /* 0x000e220000000a00 */
[-CC-:B------:R-:W-:Y:S01]  /*a7d0*/  SHF.R.U64 R20, R12, R8.reuse, R13.reuse ;  /* 0x000000080c147219 */ /* 0x180fe2000000120d */
[----:B------:R-:W-:Y:S01]  /*a7e0*/  IMAD.MOV.U32 R30, RZ, RZ, 0x1 ;  /* 0x00000001ff1e7424 */ /* 0x000fe200078e00ff */
[----:B------:R-:W-:Y:S02]  /*a7f0*/  SHF.R.U32.HI R6, RZ, R8, R13 ;  /* 0x00000008ff067219 */ /* 0x000fe4000001160d */
[----:B------:R-:W-:-:S03]  /*a800*/  IADD3 R11, P0, RZ, -R20, RZ ;  /* 0x80000014ff0b7210 */ /* 0x000fc60007f1e0ff */
[----:B------:R-:W1:Y:S02]  /*a810*/  LDC R10, c[0x0][0x618] ;  /* 0x00018600ff0a7b82 */ /* 0x000e640000000800 */
[----:B------:R-:W-:-:S04]  /*a820*/  IMAD.X R7, RZ, RZ, ~R6, P0 ;  /* 0x000000ffff077224 */ /* 0x000fc800000e0e06 */
[-C--:B------:R-:W-:Y:S02]  /*a830*/  IMAD R8, R7, R22.reuse, RZ ;  /* 0x0000001607087224 */ /* 0x080fe400078e02ff */
[----:B------:R-:W2:Y:S01]  /*a840*/  LDC R12, c[0x0][0x608] ;  /* 0x00018200ff0c7b82 */ /* 0x000ea20000000800 */
[----:B------:R-:W-:-:S04]  /*a850*/  IMAD.WIDE.U32 R6, R11, R22, R16 ;  /* 0x000000160b067225 */ /* 0x000fc800078e0010 */
[----:B------:R-:W-:-:S03]  /*a860*/  IMAD R11, R11, R23, R8 ;  /* 0x000000170b0b7224 */ /* 0x000fc600078e0208 */
[----:B------:R-:W3:Y:S01]  /*a870*/  LDC R25, c[0x0][0x658] ;  /* 0x00019600ff197b82 */ /* 0x000ee20000000800 */
[----:B------:R-:W-:Y:S01]  /*a880*/  IMAD.IADD R7, R7, 0x1, R11 ;  /* 0x0000000107077824 */ /* 0x000fe200078e020b */
[----:B0-----:R-:W-:-:S04]  /*a890*/  ISETP.NE.U32.AND P0, PT, R26, RZ, PT ;  /* 0x000000ff1a00720c */ /* 0x001fc80003f05070 */
[----:B------:R-:W-:Y:S02]  /*a8a0*/  ISETP.NE.AND.EX P0, PT, R27, RZ, PT, P0 ;  /* 0x000000ff1b00720c */ /* 0x000fe40003f05300 */
[----:B------:R-:W0:Y:S01]  /*a8b0*/  LDC R23, c[0x0][0x600] ;  /* 0x00018000ff177b82 */ /* 0x000e220000000800 */
[-CC-:B-1----:R-:W-:Y:S02]  /*a8c0*/  SHF.R.U64 R8, R6, R10.reuse, R7.reuse ;  /* 0x0000000a06087219 */ /* 0x182fe40000001207 */
[----:B------:R-:W-:Y:S01]  /*a8d0*/  SHF.R.U32.HI R7, RZ, R10, R7 ;  /* 0x0000000aff077219 */ /* 0x000fe20000011607 */
[----:B------:R-:W-:-:S04]  /*a8e0*/  IMAD.MOV.U32 R10, RZ, RZ, -0x1 ;  /* 0xffffffffff0a7424 */ /* 0x000fc800078e00ff */
        /* <DEDUP_REMOVED lines=21> */
.L_x_293:
[----:B------:R-:W-:Y:S01]  /*aa40*/  ISETP.NE.AND P0, PT, R2, 0x1, PT ;  /* 0x000000010200780c */ /* 0x000fe20003f05270 */
[----:B0-----:R-:W-:Y:S01]  /*aa50*/  VIADD R11, R23, 0xffffffff ;  /* 0xffffffff170b7836 */ /* 0x001fe20000000000 */
[----:B-1----:R-:W-:Y:S02]  /*aa60*/  SHF.R.U64 R6, R6, R24, R7 ;  /* 0x0000001806067219 */ /* 0x002fe40000001207 */
[----:B------:R-:W-:Y:S02]  /*aa70*/  SHF.L.U32 R30, R30, R25, RZ ;  /* 0x000000191e1e7219 */ /* 0x000fe400000006ff */
[----:B------:R-:W-:Y:S01]  /*aa80*/  LOP3.LUT R5, R21, R32, RZ, 0xc0, !PT ;  /* 0x0000002015057212 */ /* 0x000fe200078ec0ff */
[----:B------:R-:W-:-:S04]  /*aa90*/  IMAD.MOV R7, RZ, RZ, -R6 ;  /* 0x000000ffff077224 */ /* 0x000fc800078e0a06 */
[----:B------:R-:W-:Y:S01]  /*aaa0*/  IMAD R6, R30, R6, R5 ;  /* 0x000000061e067224 */ /* 0x000fe200078e0205 */
[----:B------:R-:W-:Y:S01]  /*aab0*/  LOP3.LUT R5, R8, R11, RZ, 0xc0, !PT ;  /* 0x0000000b08057212 */ /* 0x000fe200078ec0ff */
[----:B------:R-:W-:Y:S02]  /*aac0*/  @P0 IMAD R3, R9, R14, R4 ;  /* 0x0000000e09030224 */ /* 0x000fe400078e0204 */
[----:B--2---:R-:W-:Y:S02]  /*aad0*/  IMAD R4, R7, R28, R22 ;  /* 0x0000001c07047224 */ /* 0x004fe400078e0216 */
[----:B---3--:R-:W-:Y:S02]  /*aae0*/  IMAD R3, R6, R29, R3 ;  /* 0x0000001d06037224 */ /* 0x008fe400078e0203 */
[----:B------:R-:W-:Y:S02]  /*aaf0*/  IMAD R4, R4, R23, R5 ;  /* 0x0000001704047224 */ /* 0x000fe400078e0205 */
[----:B------:R-:W-:-:S02]  /*ab00*/  IMAD.MOV.U32 R8, RZ, RZ, 0x1 ;  /* 0x00000001ff087424 */ /* 0x000fc400078e00ff */
[----:B------:R-:W-:Y:S01]  /*ab10*/  IMAD.MOV.U32 R6, RZ, RZ, R20 ;  /* 0x000000ffff067224 */ /* 0x000fe200078e0014 */
[----:B------:R-:W-:Y:S02]  /*ab20*/  SEL R7, R4, R3, !P0 ;  /* 0x0000000304077207 */ /* 0x000fe40004000000 */
[----:B------:R-:W-:-:S07]  /*ab30*/  SEL R13, R3, R4, !P0 ;  /* 0x00000004030d7207 */ /* 0x000fce0004000000 */
.L_x_291:
[----:B------:R-:W-:-:S08]  /*ab40*/  NOP ;  /* 0x0000000000007918 */ /* 0x000fd00000000000 */
[----:B------:R-:W0:-:S00]  /*ab50*/  USETMAXREG.DEALLOC.CTAPOOL 0x28 ;  /* 0x00000028000079c8 */ /* 0x000e0000080e0500 */
[----:B0-----:R-:W-:-:S13]  /*ab60*/  ISETP.NE.AND P0, PT, R0, RZ, PT ;  /* 0x000000ff0000720c */ /* 0x001fda0003f05270 */
[----:B------:R-:W-:Y:S05]  /*ab70*/  @P0 EXIT ;  /* 0x000000000000094d */ /* 0x000fea0003800000 */
[----:B------:R-:W-:Y:S01]  /*ab80*/  LOP3.LUT P0, RZ, R8, 0xff, RZ, 0xc0, !PT ;  /* 0x000000ff08ff7812 */ /* 0x000fe2000780c0ff */
[----:B------:R-:W-:Y:S02]  /*ab90*/  IMAD.MOV.U32 R0, RZ, RZ, 0x1 ;  /* 0x00000001ff007424 */ /* 0x000fe400078e00ff */
[----:B------:R-:W-:-:S10]  /*aba0*/  IMAD.MOV.U32 R3, RZ, RZ, RZ ;  /* 0x000000ffff037224 */ /* 0x000fd400078e00ff */
[----:B------:R-:W-:Y:S05]  /*abb0*/  @!P0 BRA `(.L_x_294) ;  /* 0x0000000c00748947 */ /* 0x000fea0003800000 */
[----:B------:R-:W0:Y:S01]  /*abc0*/  LDC R0, c[0x0][0x28c] ;  /* 0x0000a300ff007b82 */ /* 0x000e220000000800 */
[----:B------:R-:W-:Y:S01]  /*abd0*/  ULDC UR5, c[0x0][0x658] ;  /* 0x0001960000057ab9 */ /* 0x000fe20000000800 */
[----:B------:R-:W-:Y:S01]  /*abe0*/  UMOV UR7, 0xffffffff ;  /* 0xffffffff00077882 */ /* 0x000fe20000000000 */
[----:B------:R-:W-:Y:S01]  /*abf0*/  ULDC UR6, c[0x0][0xc] ;  /* 0x0000030000067ab9 */ /* 0x000fe20000000800 */
[----:B------:R-:W-:Y:S01]  /*ac00*/  USHF.L.U32 UR9, UR7, UR5, URZ ;  /* 0x0000000507097299 */ /* 0x000fe2000800063f */
[----:B------:R-:W-:Y:S01]  /*ac10*/  BSSY B0, `(.L_x_294) ;  /* 0x00000d7000007945 */ /* 0x000fe20003800000 */
[----:B------:R-:W-:Y:S01]  /*ac20*/  UMOV UR8, 0x1 ;  /* 0x0000000100087882 */ /* 0x000fe20000000000 */
[----:B------:R-:W-:Y:S01]  /*ac30*/  ULDC UR7, c[0x0][0x10] ;  /* 0x0000040000077ab9 */ /* 0x000fe20000000800 */
[----:B------:R-:W1:Y:S01]  /*ac40*/  S2UR UR10, SR_CgaCtaId ;  /* 0x00000000000a79c3 */ /* 0x000e620000008800 */
[----:B------:R-:W-:Y:S01]  /*ac50*/  UIMAD.WIDE.U32 UR6, UR6, UR7, URZ ;  /* 0x00000007060672a5 */ /* 0x000fe2000f8e003f */
[----:B------:R-:W-:Y:S01]  /*ac60*/  IMAD.MOV.U32 R9, RZ, RZ, 0x1 ;  /* 0x00000001ff097424 */ /* 0x000fe200078e00ff */
[----:B------:R-:W-:Y:S01]  /*ac70*/  USHF.L.U32 UR5, UR8, UR5, URZ ;  /* 0x0000000508057299 */ /* 0x000fe2000800063f */
[----:B------:R-:W-:Y:S01]  /*ac80*/  LOP3.LUT R12, R19, 0x2, RZ, 0xfc, !PT ;  /* 0x00000002130c7812 */ /* 0x000fe200078efcff */
[----:B------:R-:W-:Y:S01]  /*ac90*/  ULDC UR4, c[0x0][0x600] ;  /* 0x0001800000047ab9 */ /* 0x000fe20000000800 */
[----:B------:R-:W-:Y:S01]  /*aca0*/  ULDC UR8, c[0x0][0x14] ;  /* 0x0000050000087ab9 */ /* 0x000fe20000000800 */
[----:B------:R-:W-:-:S02]  /*acb0*/  UIADD3 UR4, UR4, -0x1, URZ ;  /* 0xffffffff04047890 */ /* 0x000fc4000fffe03f */
[----:B------:R-:W-:Y:S02]  /*acc0*/  UIMAD.WIDE.U32 UR30, UR6, UR8, URZ ;  /* 0x00000008061e72a5 */ /* 0x000fe4000f8e003f */
[----:B------:R-:W-:Y:S02]  /*acd0*/  UIMAD UR7, UR7, UR8, URZ ;  /* 0x00000008070772a4 */ /* 0x000fe4000f8e023f */
[----:B------:R-:W-:Y:S02]  /*ace0*/  ULOP3.LUT UR6, URZ, UR9, URZ, 0x33, !UPT ;  /* 0x000000093f067292 */ /* 0x000fe4000f8e333f */
[----:B------:R-:W-:Y:S01]  /*acf0*/  UIADD3 UR7, UR31, UR7, URZ ;  /* 0x000000071f077290 */ /* 0x000fe2000fffe03f */
[----:B0-----:R-:W-:Y:S01]  /*ad00*/  VIADD R0, R0, 0x7f ;  /* 0x0000007f00007836 */ /* 0x001fe20000000000 */
[----:B------:R-:W-:-:S04]  /*ad10*/  ULDC.64 UR38, c[0x0][0x198] ;  /* 0x0000660000267ab9 */ /* 0x000fc80000000a00 */
[----:B------:R-:W-:Y:S01]  /*ad20*/  SHF.R.S32.HI R3, RZ, 0x1f, R0 ;  /* 0x0000001fff037819 */ /* 0x000fe20000011400 */
[----:B-1----:R-:W-:-:S03]  /*ad30*/  IMAD.U32 R10, RZ, RZ, UR10 ;  /* 0x0000000aff0a7e24 */ /* 0x002fc6000f8e00ff */
[----:B------:R-:W-:Y:S01]  /*ad40*/  LEA.HI R3, R3, R0, RZ, 0x7 ;  /* 0x0000000003037211 */ /* 0x000fe200078f38ff */
[----:B------:R-:W-:-:S03]  /*ad50*/  IMAD.MOV.U32 R0, RZ, RZ, 0x1 ;  /* 0x00000001ff007424 */ /* 0x000fc600078e00ff */
[----:B------:R-:W-:Y:S01]  /*ad60*/  SHF.R.S32.HI R8, RZ, 0x7, R3 ;  /* 0x00000007ff087819 */ /* 0x000fe20000011403 */
[----:B------:R-:W-:-:S04]  /*ad70*/  IMAD.MOV.U32 R3, RZ, RZ, RZ ;  /* 0x000000ffff037224 */ /* 0x000fc800078e00ff */
[----:B------:R-:W-:-:S07]  /*ad80*/  VIADD R11, R8, 0x1 ;  /* 0x00000001080b7836 */ /* 0x000fce0000000000 */
.L_x_305:
[----:B------:R-:W-:-:S03]  /*ad90*/  UMOV UR8, 0xffffffff ;  /* 0xffffffff00087882 */ /* 0x000fc60000000000 */
[----:B------:R-:W-:Y:S05]  /*ada0*/  BRA.DIV UR8, `(.L_x_295) ;  /* 0x0000000e08987947 */ /* 0x000fea000b800000 */
[----:B------:R-:W-:-:S13]  /*adb0*/  ELECT P6, URZ, PT ;  /* 0x00000000003f782f */ /* 0x000fda00038c0000 */
.L_x_314:
[----:B------:R-:W0:Y:S01]  /*adc0*/  LDC R4, c[0x0][0x28c] ;  /* 0x0000a300ff047b82 */ /* 0x000e220000000800 */
[----:B------:R-:W-:Y:S01]  /*add0*/  BSSY B1, `(.L_x_296) ;  /* 0x0000047000017945 */ /* 0x000fe20003800000 */
[----:B0-----:R-:W-:-:S13]  /*ade0*/  ISETP.LT.OR P6, PT, R4, 0x1, !P6 ;  /* 0x000000010400780c */ /* 0x001fda00077c1670 */
[----:B------:R-:W-:Y:S05]  /*adf0*/  @P6 BRA `(.L_x_297) ;  /* 0x0000000400106947 */ /* 0x000fea0003800000 */
[----:B------:R-:W-:Y:S02]  /*ae00*/  IMAD R13, R13, 0x8, R10 ;  /* 0x000000080d0d7824 */ /* 0x000fe400078e020a */
[----:B------:R-:W-:Y:S02]  /*ae10*/  IMAD.SHL.U32 R20, R7, 0x100, RZ ;  /* 0x0000010007147824 */ /* 0x000fe400078e00ff */
[----:B------:R-:W-:Y:S02]  /*ae20*/  IMAD.MOV.U32 R21, RZ, RZ, RZ ;  /* 0x000000ffff157224 */ /* 0x000fe400078e00ff */
[----:B------:R-:W-:Y:S02]  /*ae30*/  IMAD.MOV.U32 R4, RZ, RZ, R11 ;  /* 0x000000ffff047224 */ /* 0x000fe400078e000b */
[----:B------:R-:W-:Y:S02]  /*ae40*/  IMAD.MOV.U32 R5, RZ, RZ, R0 ;  /* 0x000000ffff057224 */ /* 0x000fe400078e0000 */
[----:B------:R-:W-:-:S02]  /*ae50*/  IMAD.MOV.U32 R7, RZ, RZ, R3 ;  /* 0x000000ffff077224 */ /* 0x000fc400078e0003 */
[----:B------:R-:W-:-:S07]  /*ae60*/  IMAD.SHL.U32 R15, R13, 0x10, RZ ;  /* 0x000000100d0f7824 */ /* 0x000fce00078e00ff */
.L_x_300:
[----:B------:R-:W0:Y:S01]  /*ae70*/  S2UR UR8, SR_CgaCtaId ;  /* 0x00000000000879c3 */ /* 0x000e220000008800 */
[----:B------:R-:W-:Y:S02]  /*ae80*/  MOV R13, 0x400 ;  /* 0x00000400000d7802 */ /* 0x000fe40000000f00 */
[----:B------:R-:W-:-:S13]  /*ae90*/  LOP3.LUT P1, RZ, R18, 0x7f, RZ, 0xc0, !PT ;  /* 0x0000007f12ff7812 */ /* 0x000fda000782c0ff */
[----:B------:R-:W1:Y:S01]  /*aea0*/  @!P1 LDC R14, c[0x0][0x500] ;  /* 0x00014000ff0e9b82 */ /* 0x000e620000000800 */
[----:B0-----:R-:W-:-:S05]  /*aeb0*/  IMAD.U32 R10, RZ, RZ, UR8 ;  /* 0x00000008ff0a7e24 */ /* 0x001fca000f8e00ff */
[----:B------:R-:W-:Y:S02]  /*aec0*/  LEA R24, R10, R13, 0x18 ;  /* 0x0000000d0a187211 */ /* 0x000fe400078ec0ff */
[----:B------:R-:W-:-:S03]  /*aed0*/  SHF.L.U32 R13, R5, 0x1f, RZ ;  /* 0x0000001f050d7819 */ /* 0x000fc600000006ff */
[----:B------:R-:W-:-:S04]  /*aee0*/  IMAD R22, R7, 0x8, R24 ;  /* 0x0000000807167824 */ /* 0x000fc800078e0218 */
[----:B------:R-:W0:Y:S02]  /*aef0*/  SYNCS.PHASECHK.TRANS64.TRYWAIT P0, [R22+URZ+0x10], R13 ;  /* 0x0000100d160075a7 */ /* 0x000e24000800017f */
[----:B01----:R-:W-:Y:S05]  /*af00*/  @!P0 BRA `(.L_x_298) ;  /* 0x0000000c00608947 */ /* 0x003fea0003800000 */
.L_x_315:
[----:B0-----:R-:W-:Y:S01]  /*af10*/  PRMT R13, R12, 0x9910, RZ ;  /* 0x000099100c0d7816 */ /* 0x001fe200000000ff */
[----:B------:R0:W-:Y:S03]  /*af20*/  @!P1 SYNCS.ARRIVE.TRANS64 RZ, [R22+URZ], R14 ;  /* 0x0000000e16ff99a7 */ /* 0x0001e6000800003f */
[----:B------:R-:W-:-:S13]  /*af30*/  ISETP.NE.AND P0, PT, R13, 0x2, PT ;  /* 0x000000020d00780c */ /* 0x000fda0003f05270 */
[----:B0-----:R-:W-:Y:S05]  /*af40*/  @P0 BRA `(.L_x_299) ;  /* 0x0000000000040947 */ /* 0x001fea0003800000 */
[----:B------:R-:W-:Y:S01]  /*af50*/  BPT.TRAP 0x1 ;  /* 0x000000040000795c */ /* 0x000fe20000300000 */
.L_x_299:
[----:B------:R-:W-:Y:S01]  /*af60*/  IMAD R13, R7, 0x10, R10 ;  /* 0x00000010070d7824 */ /* 0x000fe200078e020a */
[----:B------:R-:W-:Y:S01]  /*af70*/  R2UR UR34, R21 ;  /* 0x00000000152272ca */ /* 0x000fe200000e0000 */
[----:B------:R-:W-:Y:S01]  /*af80*/  VIADD R4, R4, 0xffffffff ;  /* 0xffffffff04047836 */ /* 0x000fe20000000000 */
[----:B------:R-:W-:Y:S01]  /*af90*/  R2UR UR33, R22 ;  /* 0x00000000162172ca */ /* 0x000fe200000e0000 */
[----:B------:R-:W-:Y:S01]  /*afa0*/  IMAD.SHL.U32 R13, R13, 0x400, RZ ;  /* 0x000004000d0d7824 */ /* 0x000fe200078e00ff */
[----:B------:R-:W-:Y:S01]  /*afb0*/  R2UR UR36, R6 ;  /* 0x00000000062472ca */ /* 0x000fe200000e0000 */
[----:B------:R-:W-:Y:S01]  /*afc0*/  UIADD3 UR14, UP0, UR38, 0xf0, URZ ;  /* 0x000000f0260e7890 */ /* 0x000fe2000ff1e03f */
[----:B------:R-:W-:Y:S01]  /*afd0*/  R2UR UR35, R15 ;  /* 0x000000000f2372ca */ /* 0x000fe200000e0000 */
[--C-:B------:R-:W-:Y:S01]  /*afe0*/  IMAD R13, R13, 0x2, R24.reuse ;  /* 0x000000020d0d7824 */ /* 0x100fe200078e0218 */
[----:B------:R-:W-:Y:S01]  /*aff0*/  R2UR UR19, R20 ;  /* 0x00000000141372ca */ /* 0x000fe200000e0000 */
[----:B------:R-:W-:Y:S01]  /*b000*/  IMAD R24, R7, 0x10000, R24 ;  /* 0x0001000007187824 */ /* 0x000fe200078e0218 */
[----:B------:R-:W-:Y:S01]  /*b010*/  UIADD3 UR40, UP1, UR38, 0x1f0, URZ ;  /* 0x000001f026287890 */ /* 0x000fe2000ff3e03f */
[----:B------:R-:W-:Y:S01]  /*b020*/  ISETP.GT.AND P1, PT, R4, 0x1, PT ;  /* 0x000000010400780c */ /* 0x000fe20003f24270 */
[----:B------:R-:W-:Y:S01]  /*b030*/  UIADD3.X UR15, URZ, UR39, URZ, UP0, !UPT ;  /* 0x000000273f0f7290 */ /* 0x000fe200087fe43f */
[----:B------:R-:W-:Y:S01]  /*b040*/  R2UR UR24, R13 ;  /* 0x000000000d1872ca */ /* 0x000fe200000e0000 */
[----:B------:R-:W-:Y:S01]  /*b050*/  UIADD3 UR26, UR34, 0x40, URZ ;  /* 0x00000040221a7890 */ /* 0x000fe2000fffe03f */
[----:B------:R-:W-:Y:S01]  /*b060*/  R2UR UR8, R24 ;  /* 0x00000000180872ca */ /* 0x000fe200000e0000 */
[----:B------:R-:W-:Y:S01]  /*b070*/  UIADD3.X UR41, URZ, UR39, URZ, UP1, !UPT ;  /* 0x000000273f297290 */ /* 0x000fe20008ffe43f */
[----:B------:R-:W-:Y:S01]  /*b080*/  VIADD R7, R7, 0x1 ;  /* 0x0000000107077836 */ /* 0x000fe20000000000 */
[----:B------:R-:W-:Y:S01]  /*b090*/  UMOV UR13, 0xff0000 ;  /* 0x00ff0000000d7882 */ /* 0x000fe20000000000 */
[----:B------:R-:W-:Y:S01]  /*b0a0*/  UMOV UR22, 0x0 ;  /* 0x0000000000167882 */ /* 0x000fe20000000000 */
[----:B------:R-:W-:Y:S01]  /*b0b0*/  UMOV UR23, 0x10000000 ;  /* 0x1000000000177882 */ /* 0x000fe20000000000 */
[----:B------:R-:W-:Y:S01]  /*b0c0*/  UMOV UR25, UR33 ;  /* 0x0000002100197c82 */ /* 0x000fe20008000000 */
[----:B------:R-:W-:Y:S01]  /*b0d0*/  ISETP.NE.AND P0, PT, R7, 0x2, PT ;  /* 0x000000020700780c */ /* 0x000fe20003f05270 */
[----:B------:R-:W-:Y:S01]  /*b0e0*/  UMOV UR28, UR36 ;  /* 0x00000024001c7c82 */ /* 0x000fe20008000000 */
[----:B------:R-:W-:Y:S01]  /*b0f0*/  UMOV UR27, UR35 ;  /* 0x00000023001b7c82 */ /* 0x000fe20008000000 */
[----:B------:R-:W-:Y:S01]  /*b100*/  UMOV UR17, UR33 ;  /* 0x0000002100117c82 */ /* 0x000fe20008000000 */
[----:B------:R-:W-:Y:S01]  /*b110*/  UIADD3 UR32, UR24, 0x100, URZ ;  /* 0x0000010018207890 */ /* 0x000fe2000fffe03f */
[----:B------:R-:W-:Y:S01]  /*b120*/  SEL R14, RZ, 0x1, P0 ;  /* 0x00000001ff0e7807 */ /* 0x000fe20000000000 */
[----:B------:R-:W-:Y:S01]  /*b130*/  UIADD3 UR24, UR24, 0x4100, URZ ;  /* 0x0000410018187890 */ /* 0x000fe2000fffe03f */
[----:B------:R-:W-:Y:S01]  /*b140*/  VIADD R21, R21, 0x80 ;  /* 0x0000008015157836 */ /* 0x000fe20000000000 */
[----:B------:R-:W-:Y:S01]  /*b150*/  UIADD3 UR16, UR8, 0x10100, URZ ;  /* 0x0001010008107890 */ /* 0x000fe2000fffe03f */
[----:B------:R-:W-:Y:S01]  /*b160*/  LOP3.LUT R5, R5, R14, RZ, 0x3c, !PT ;  /* 0x0000000e05057212 */ /* 0x000fe200078e3cff */
[----:B------:R-:W-:Y:S01]  /*b170*/  UIADD3 UR8, UR8, 0x18100, URZ ;  /* 0x0001810008087890 */ /* 0x000fe2000fffe03f */
[----:B------:R-:W-:Y:S01]  /*b180*/  SEL R7, R7, RZ, P0 ;  /* 0x000000ff07077207 */ /* 0x000fe20000000000 */
[----:B------:R-:W-:Y:S01]  /*b190*/  UMOV UR18, UR34 ;  /* 0x0000002200127c82 */ /* 0x000fe20008000000 */
[----:B------:R-:W-:Y:S01]  /*b1a0*/  UMOV UR20, UR36 ;  /* 0x0000002400147c82 */ /* 0x000fe20008000000 */
[----:B------:R0:W-:Y:S01]  /*b1b0*/  UTMALDG.3D.MULTICAST [UR32], [UR14], UR13, desc[UR22] ;  /* 0x000016200e0073b4 */ /* 0x0001e2000801180d */
[----:B------:R-:W-:Y:S01]  /*b1c0*/  UMOV UR9, UR33 ;  /* 0x0000002100097c82 */ /* 0x000fe20008000000 */
[----:B------:R-:W-:Y:S01]  /*b1d0*/  UMOV UR11, UR19 ;  /* 0x00000013000b7c82 */ /* 0x000fe20008000000 */
[----:B------:R-:W-:Y:S01]  /*b1e0*/  UMOV UR12, UR36 ;  /* 0x00000024000c7c82 */ /* 0x000fe20008000000 */
[----:B------:R-:W-:Y:S01]  /*b1f0*/  UMOV UR10, UR26 ;  /* 0x0000001a000a7c82 */ /* 0x000fe20008000000 */
[----:B------:R0:W-:Y:S01]  /*b200*/  UTMALDG.3D.MULTICAST [UR24], [UR14], UR13, desc[UR22] ;  /* 0x000016180e0073b4 */ /* 0x0001e2000801180d */
[----:B------:R0:W-:Y:S01]  /*b210*/  UTMALDG.3D [UR16], [UR40], desc[UR22] ;  /* 0x00001610280075b4 */ /* 0x0001e20008011000 */
[----:B------:R0:W-:Y:S02]  /*b220*/  UTMALDG.3D [UR8], [UR40], desc[UR22] ;  /* 0x00001608280075b4 */ /* 0x0001e40008011000 */
[----:B0-----:R-:W-:Y:S05]  /*b230*/  @P1 BRA `(.L_x_300) ;  /* 0xfffffffc000c1947 */ /* 0x001fea000383ffff */
.L_x_297:
[----:B------:R-:W-:Y:S05]  /*b240*/  BSYNC B1 ;  /* 0x0000000000017941 */ /* 0x000fea0003800000 */
.L_x_296:
[----:B------:R-:W-:Y:S01]  /*b250*/  LOP3.LUT P1, RZ, R9, 0xff, RZ, 0xc0, !PT ;  /* 0x000000ff09ff7812 */ /* 0x000fe2000782c0ff */
[----:B------:R-:W-:Y:S01]  /*b260*/  IMAD.IADD R3, R8, 0x1, R3 ;  /* 0x0000000108037824 */ /* 0x000fe200078e0203 */
[----:B------:R-:W-:Y:S01]  /*b270*/  IADD3 R16, P2, R16, UR30, RZ ;  /* 0x0000001e10107c10 */ /* 0x000fe2000ff5e0ff */
[----:B------:R-:W-:Y:S01]  /*b280*/  ULDC.64 UR8, c[0x0][0x650] ;  /* 0x0001940000087ab9 */ /* 0x000fe20000000a00 */
[----:B------:R-:W-:Y:S01]  /*b290*/  BSSY B1, `(.L_x_301) ;  /* 0x000006c000017945 */ /* 0x000fe20003800000 */
[----:B------:R-:W-:Y:S01]  /*b2a0*/  IMAD.MOV.U32 R13, RZ, RZ, -0x1 ;  /* 0xffffffffff0d7424 */ /* 0x000fe200078e00ff */
[----:B------:R-:W-:Y:S01]  /*b2b0*/  ISETP.GT.U32.AND P0, PT, R3, 0x1, PT ;  /* 0x000000010300780c */ /* 0x000fe20003f04070 */
[----:B------:R-:W-:Y:S01]  /*b2c0*/  IMAD.MOV.U32 R7, RZ, RZ, -0x1 ;  /* 0xffffffffff077424 */ /* 0x000fe200078e00ff */
[----:B------:R-:W-:Y:S01]  /*b2d0*/  SHF.R.U32.HI R4, RZ, 0x1, R3 ;  /* 0x00000001ff047819 */ /* 0x000fe20000011603 */
[----:B------:R-:W-:Y:S01]  /*b2e0*/  IMAD.MOV.U32 R6, RZ, RZ, -0x1 ;  /* 0xffffffffff067424 */ /* 0x000fe200078e00ff */
[----:B------:R-:W-:-:S02]  /*b2f0*/  ISETP.LT.U32.AND P0, PT, R8, 0x2, P0 ;  /* 0x000000020800780c */ /* 0x000fc40000701070 */
[----:B------:R-:W-:Y:S01]  /*b300*/  IADD3.X R17, R17, UR7, RZ, P2, !PT ;  /* 0x0000000711117c10 */ /* 0x000fe200097fe4ff */
[----:B------:R-:W0:Y:S01]  /*b310*/  @P1 S2R R10, SR_CgaCtaId ;  /* 0x00000000000a1919 */ /* 0x000e220000008800 */
[----:B------:R-:W-:Y:S02]  /*b320*/  @P1 MOV R5, 0x400 ;  /* 0x0000040000051802 */ /* 0x000fe40000000f00 */
[----:B------:R-:W-:Y:S02]  /*b330*/  ISETP.GE.U32.AND P2, PT, R16, UR8, PT ;  /* 0x0000000810007c0c */ /* 0x000fe4000bf46070 */
[----:B------:R-:W-:Y:S02]  /*b340*/  LOP3.LUT R4, R4, 0x1, RZ, 0xc0, !PT ;  /* 0x0000000104047812 */ /* 0x000fe400078ec0ff */
[----:B------:R-:W-:Y:S02]  /*b350*/  LOP3.LUT R3, R3, 0x1, RZ, 0xc0, !PT ;  /* 0x0000000103037812 */ /* 0x000fe400078ec0ff */
[----:B------:R-:W-:-:S02]  /*b360*/  PRMT R9, RZ, 0x7610, R9 ;  /* 0x00007610ff097816 */ /* 0x000fc40000000009 */
[----:B0-----:R-:W-:-:S04]  /*b370*/  @P1 LEA R5, R10, R5, 0x18 ;  /* 0x000000050a051211 */ /* 0x001fc800078ec0ff */
[----:B------:R0:W-:Y:S01]  /*b380*/  @P1 SYNCS.ARRIVE.TRANS64.A1T0 RZ, [R5+URZ+0x38], RZ ;  /* 0x000038ff05ff19a7 */ /* 0x0001e2000810003f */
[----:B------:R-:W-:-:S04]  /*b390*/  ISETP.NE.U32.AND P1, PT, R4, 0x1, PT ;  /* 0x000000010400780c */ /* 0x000fc80003f25070 */
[----:B------:R-:W-:Y:S02]  /*b3a0*/  ISETP.GT.U32.AND P1, PT, R8, 0x1, !P1 ;  /* 0x000000010800780c */ /* 0x000fe40004f24070 */
[----:B0-----:R-:W-:Y:S02]  /*b3b0*/  SEL R5, RZ, 0x1, !P0 ;  /* 0x00000001ff057807 */ /* 0x001fe40004000000 */
[----:B------:R-:W-:Y:S02]  /*b3c0*/  ISETP.GE.U32.AND.EX P0, PT, R17, UR9, PT, P2 ;  /* 0x0000000911007c0c */ /* 0x000fe4000bf06120 */
[----:B------:R-:W-:-:S04]  /*b3d0*/  SEL R4, RZ, 0x1, !P1 ;  /* 0x00000001ff047807 */ /* 0x000fc80004800000 */
[----:B------:R-:W-:Y:S02]  /*b3e0*/  LOP3.LUT R0, R4, R0, R5, 0x96, !PT ;  /* 0x0000000004007212 */ /* 0x000fe400078e9605 */
[----:B------:R-:W-:-:S05]  /*b3f0*/  PRMT R4, RZ, 0x7610, R4 ;  /* 0x00007610ff047816 */ /* 0x000fca0000000004 */
[----:B------:R-:W-:Y:S05]  /*b400*/  @P0 BRA `(.L_x_302) ;  /* 0x0000000400500947 */ /* 0x000fea0003800000 */
[----:B------:R-:W0:Y:S01]  /*b410*/  S2R R15, SR_CTAID.X ;  /* 0x00000000000f7919 */ /* 0x000e220000002500 */
[----:B------:R-:W-:Y:S01]  /*b420*/  ULDC.64 UR8, c[0x0][0x628] ;  /* 0x00018a0000087ab9 */ /* 0x000fe20000000a00 */
[----:B------:R-:W1:Y:S01]  /*b430*/  LDC R20, c[0x0][0x144] ;  /* 0x00005100ff147b82 */ /* 0x000e620000000800 */
[----:B------:R-:W-:Y:S01]  /*b440*/  ISETP.NE.U32.AND P0, PT, RZ, UR8, PT ;  /* 0x00000008ff007c0c */ /* 0x000fe2000bf05070 */
[----:B------:R-:W2:Y:S01]  /*b450*/  S2R R13, SR_CTAID.Y ;  /* 0x00000000000d7919 */ /* 0x000ea20000002600 */
[----:B------:R-:W-:Y:S01]  /*b460*/  ULDC UR11, c[0x0][0x630] ;  /* 0x00018c00000b7ab9 */ /* 0x000fe20000000800 */
[----:B------:R-:W-:Y:S01]  /*b470*/  ULDC UR12, c[0x0][0x150] ;  /* 0x00005400000c7ab9 */ /* 0x000fe20000000800 */
[----:B------:R-:W-:Y:S01]  /*b480*/  ISETP.NE.AND.EX P0, PT, RZ, UR9, PT, P0 ;  /* 0x00000009ff007c0c */ /* 0x000fe2000bf05300 */
[----:B------:R-:W-:Y:S02]  /*b490*/  IMAD.MOV.U32 R4, RZ, RZ, R16 ;  /* 0x000000ffff047224 */ /* 0x000fe400078e0010 */
[----:B------:R-:W-:Y:S01]  /*b4a0*/  IMAD.MOV.U32 R5, RZ, RZ, R17 ;  /* 0x000000ffff057224 */ /* 0x000fe200078e0011 */
[----:B0-----:R-:W-:-:S09]  /*b4b0*/  I2FP.F32.U32 R22, R15 ;  /* 0x0000000f00167245 */ /* 0x001fd20000201000 */
[----:B------:R-:W-:Y:S05]  /*b4c0*/  @!P0 BRA `(.L_x_303) ;  /* 0x0000000000288947 */ /* 0x000fea0003800000 */
[----:B------:R-:W-:Y:S02]  /*b4d0*/  ULDC UR10, c[0x0][0x634] ;  /* 0x00018d00000a7ab9 */ /* 0x000fe40000000800 */
[----:B------:R-:W-:-:S05]  /*b4e0*/  IADD3 R5, P0, R16, UR10, RZ ;  /* 0x0000000a10057c10 */ /* 0x000fca000ff1e0ff */
[----:B------:R-:W-:-:S04]  /*b4f0*/  IMAD.X R21, RZ, RZ, R17, P0 ;  /* 0x000000ffff157224 */ /* 0x000fc800000e0611 */
[----:B------:R-:W-:-:S04]  /*b500*/  IMAD.WIDE.U32 R6, R21, UR8, RZ ;  /* 0x0000000815067c25 */ /* 0x000fc8000f8e00ff */
[----:B------:R-:W-:-:S04]  /*b510*/  IMAD.WIDE.U32 R6, P0, R5, UR9, R6 ;  /* 0x0000000905067c25 */ /* 0x000fc8000f800006 */
[----:B------:R-:W-:-:S04]  /*b520*/  IMAD.WIDE.U32 R4, R5, UR8, RZ ;  /* 0x0000000805047c25 */ /* 0x000fc8000f8e00ff */
[----:B------:R-:W-:Y:S01]  /*b530*/  IMAD.MOV.U32 R4, RZ, RZ, R7 ;  /* 0x000000ffff047224 */ /* 0x000fe200078e0007 */
[----:B------:R-:W-:Y:S01]  /*b540*/  IADD3 RZ, P1, R5, R6, RZ ;  /* 0x0000000605ff7210 */ /* 0x000fe20007f3e0ff */
[----:B------:R-:W-:-:S04]  /*b550*/  IMAD.X R5, RZ, RZ, RZ, P0 ;  /* 0x000000ffff057224 */ /* 0x000fc800000e06ff */
[----:B------:R-:W-:-:S08]  /*b560*/  IMAD.WIDE.U32.X R4, R21, UR9, R4, P1 ;  /* 0x0000000915047c25 */ /* 0x000fd000088e0404 */
.L_x_303:
[----:B------:R-:W-:Y:S01]  /*b570*/  FMUL R22, R22, UR12 ;  /* 0x0000000c16167c20 */ /* 0x000fe20008400000 */
[--C-:B------:R-:W-:Y:S01]  /*b580*/  SHF.R.U64 R14, R4, UR11, R5.reuse ;  /* 0x0000000b040e7c19 */ /* 0x100fe20008001205 */
[----:B------:R-:W-:Y:S01]  /*b590*/  ULDC.64 UR8, c[0x0][0x620] ;  /* 0x0001880000087ab9 */ /* 0x000fe20000000a00 */
[----:B------:R-:W-:Y:S01]  /*b5a0*/  SHF.R.U32.HI R4, RZ, UR11, R5 ;  /* 0x0000000bff047c19 */ /* 0x000fe20008011605 */
[----:B------:R-:W-:Y:S01]  /*b5b0*/  ULDC.64 UR10, c[0x0][0x640] ;  /* 0x00019000000a7ab9 */ /* 0x000fe20000000a00 */
[----:B------:R-:W-:Y:S01]  /*b5c0*/  IADD3 R5, P0, RZ, -R14, RZ ;  /* 0x8000000eff057210 */ /* 0x000fe20007f1e0ff */
[----:B------:R-:W0:Y:S04]  /*b5d0*/  F2I.U32.TRUNC.NTZ R22, R22 ;  /* 0x0000001600167305 */ /* 0x000e28000020f000 */
[----:B------:R-:W-:Y:S01]  /*b5e0*/  IMAD.X R4, RZ, RZ, ~R4, P0 ;  /* 0x000000ffff047224 */ /* 0x000fe200000e0e04 */
[----:B------:R-:W-:-:S03]  /*b5f0*/  ISETP.NE.U32.AND P0, PT, RZ, UR10, PT ;  /* 0x0000000aff007c0c */ /* 0x000fc6000bf05070 */
[----:B------:R-:W-:Y:S01]  /*b600*/  IMAD R4, R4, UR8, RZ ;  /* 0x0000000804047c24 */ /* 0x000fe2000f8e02ff */
[----:B------:R-:W-:-:S03]  /*b610*/  ISETP.NE.AND.EX P0, PT, RZ, UR11, PT, P0 ;  /* 0x0000000bff007c0c */ /* 0x000fc6000bf05300 */
[C---:B------:R-:W-:Y:S01]  /*b620*/  IMAD R7, R5.reuse, UR9, R4 ;  /* 0x0000000905077c24 */ /* 0x040fe2000f8e0204 */
[----:B------:R-:W-:Y:S01]  /*b630*/  ULDC UR9, c[0x0][0x154] ;  /* 0x0000550000097ab9 */ /* 0x000fe20000000800 */
[----:B------:R-:W-:Y:S01]  /*b640*/  IMAD.WIDE.U32 R4, R5, UR8, R16 ;  /* 0x0000000805047c25 */ /* 0x000fe2000f8e0010 */
[----:B------:R-:W-:-:S03]  /*b650*/  ULDC UR8, c[0x0][0x618] ;  /* 0x0001860000087ab9 */ /* 0x000fc60000000800 */
[----:B0-----:R-:W-:Y:S02]  /*b660*/  IMAD.MOV R6, RZ, RZ, -R22 ;  /* 0x000000ffff067224 */ /* 0x001fe400078e0a16 */
[----:B------:R-:W-:Y:S02]  /*b670*/  IMAD.IADD R5, R5, 0x1, R7 ;  /* 0x0000000105057824 */ /* 0x000fe400078e0207 */
[----:B-1----:R-:W-:Y:S01]  /*b680*/  IMAD R15, R20, R6, R15 ;  /* 0x00000006140f7224 */ /* 0x002fe200078e020f */
[----:B--2---:R-:W-:Y:S01]  /*b690*/  I2FP.F32.U32 R6, R13 ;  /* 0x0000000d00067245 */ /* 0x004fe20000201000 */
[----:B------:R-:W0:Y:S01]  /*b6a0*/  LDC R20, c[0x0][0x148] ;  /* 0x00005200ff147b82 */ /* 0x000e220000000800 */
[--C-:B------:R-:W-:Y:S02]  /*b6b0*/  SHF.R.U64 R21, R4, UR8, R5.reuse ;  /* 0x0000000804157c19 */ /* 0x100fe40008001205 */
[----:B------:R-:W-:Y:S01]  /*b6c0*/  SHF.R.U32.HI R4, RZ, UR8, R5 ;  /* 0x00000008ff047c19 */ /* 0x000fe20008011605 */
[----:B------:R-:W-:Y:S01]  /*b6d0*/  FMUL R6, R6, UR9 ;  /* 0x0000000906067c20 */ /* 0x000fe20008400000 */
[----:B------:R-:W-:-:S02]  /*b6e0*/  ULDC UR8, c[0x0][0x608] ;  /* 0x0001820000087ab9 */ /* 0x000fc40000000800 */
[--C-:B------:R-:W-:Y:S01]  /*b6f0*/  SHF.R.U64 R23, R21, UR8, R4.reuse ;  /* 0x0000000815177c19 */ /* 0x100fe20008001204 */
[----:B------:R1:W2:Y:S01]  /*b700*/  F2I.U32.TRUNC.NTZ R24, R6 ;  /* 0x0000000600187305 */ /* 0x0002a2000020f000 */
[----:B------:R-:W-:Y:S01]  /*b710*/  SHF.R.U32.HI R4, RZ, UR8, R4 ;  /* 0x00000008ff047c19 */ /* 0x000fe20008011604 */
[----:B------:R-:W-:-:S03]  /*b720*/  ULDC UR8, c[0x0][0x658] ;  /* 0x0001960000087ab9 */ /* 0x000fc60000000800 */
[--C-:B------:R-:W-:Y:S02]  /*b730*/  SHF.R.U64 R22, R23, UR8, R4.reuse ;  /* 0x0000000817167c19 */ /* 0x100fe40008001204 */
[----:B------:R-:W-:-:S03]  /*b740*/  SHF.R.U32.HI R25, RZ, UR8, R4 ;  /* 0x00000008ff197c19 */ /* 0x000fc60008011604 */
[----:B------:R-:W-:Y:S02]  /*b750*/  IMAD.MOV.U32 R4, RZ, RZ, R22 ;  /* 0x000000ffff047224 */ /* 0x000fe400078e0016 */
[----:B------:R-:W-:Y:S01]  /*b760*/  IMAD.MOV.U32 R5, RZ, RZ, R25 ;  /* 0x000000ffff057224 */ /* 0x000fe200078e0019 */
[----:B-1----:R-:W-:Y:S06]  /*b770*/  @!P0 BRA `(.L_x_304) ;  /* 0x0000000000288947 */ /* 0x002fec0003800000 */
        /* <DEDUP_REMOVED lines=10> */
.L_x_304:
[----:B------:R-:W-:Y:S01]  /*b820*/  ISETP.NE.AND P0, PT, R2, 0x1, PT ;  /* 0x000000010200780c */ /* 0x000fe20003f05270 */
[----:B------:R-:W-:Y:S01]  /*b830*/  ULDC UR8, c[0x0][0x648] ;  /* 0x0001920000087ab9 */ /* 0x000fe20000000800 */
[----:B------:R-:W-:Y:S01]  /*b840*/  LOP3.LUT R23, R23, UR6, RZ, 0xc0, !PT ;  /* 0x0000000617177c12 */ /* 0x000fe2000f8ec0ff */
[----:B--2---:R-:W-:Y:S01]  /*b850*/  IMAD.MOV R24, RZ, RZ, -R24 ;  /* 0x000000ffff187224 */ /* 0x004fe200078e0a18 */
[----:B------:R-:W-:Y:S01]  /*b860*/  SHF.R.U64 R4, R4, UR8, R5 ;  /* 0x0000000804047c19 */ /* 0x000fe20008001205 */
[----:B------:R-:W-:Y:S01]  /*b870*/  ULDC UR8, c[0x0][0x638] ;  /* 0x00018e0000087ab9 */ /* 0x000fe20000000800 */
[----:B------:R-:W-:Y:S01]  /*b880*/  LOP3.LUT R21, R21, UR4, RZ, 0xc0, !PT ;  /* 0x0000000415157c12 */ /* 0x000fe2000f8ec0ff */
[----:B------:R-:W-:Y:S01]  /*b890*/  ULDC UR9, c[0x0][0x610] ;  /* 0x0001840000097ab9 */ /* 0x000fe20000000800 */
[----:B------:R-:W-:Y:S02]  /*b8a0*/  IMAD.MOV.U32 R6, RZ, RZ, R14 ;  /* 0x000000ffff067224 */ /* 0x000fe400078e000e */
[----:B------:R-:W-:-:S02]  /*b8b0*/  IMAD.MOV R5, RZ, RZ, -R4 ;  /* 0x000000ffff057224 */ /* 0x000fc400078e0a04 */
[----:B------:R-:W-:Y:S02]  /*b8c0*/  IMAD R4, R4, UR5, R23 ;  /* 0x0000000504047c24 */ /* 0x000fe4000f8e0217 */
[----:B0-----:R-:W-:Y:S02]  /*b8d0*/  @P0 IMAD R15, R20, R24, R13 ;  /* 0x00000018140f0224 */ /* 0x001fe400078e020d */
[----:B------:R-:W-:Y:S01]  /*b8e0*/  IMAD R22, R5, UR8, R22 ;  /* 0x0000000805167c24 */ /* 0x000fe2000f8e0216 */
[----:B------:R-:W-:Y:S01]  /*b8f0*/  ULDC UR8, c[0x0][0x600] ;  /* 0x0001800000087ab9 */ /* 0x000fe20000000800 */
[----:B------:R-:W-:Y:S02]  /*b900*/  IMAD R15, R4, UR9, R15 ;  /* 0x00000009040f7c24 */ /* 0x000fe4000f8e020f */
[----:B------:R-:W-:Y:S02]  /*b910*/  IMAD R22, R22, UR8, R21 ;  /* 0x0000000816167c24 */ /* 0x000fe4000f8e0215 */
[----:B------:R-:W-:-:S03]  /*b920*/  IMAD.MOV.U32 R4, RZ, RZ, 0x1 ;  /* 0x00000001ff047424 */ /* 0x000fc600078e00ff */
[----:B------:R-:W-:Y:S02]  /*b930*/  SEL R7, R22, R15, !P0 ;  /* 0x0000000f16077207 */ /* 0x000fe40004000000 */
[----:B------:R-:W-:-:S07]  /*b940*/  SEL R13, R15, R22, !P0 ;  /* 0x000000160f0d7207 */ /* 0x000fce0004000000 */
.L_x_302:
[----:B------:R-:W-:Y:S05]  /*b950*/  BSYNC B1 ;  /* 0x0000000000017941 */ /* 0x000fea0003800000 */
.L_x_301:
[----:B------:R-:W-:-:S13]  /*b960*/  LOP3.LUT P0, RZ, R4, 0xff, RZ, 0xc0, !PT ;  /* 0x000000ff04ff7812 */ /* 0x000fda000780c0ff */
[----:B------:R-:W-:Y:S05]  /*b970*/  @P0 BRA `(.L_x_305) ;  /* 0xfffffff400040947 */ /* 0x000fea000383ffff */
[----:B------:R-:W-:Y:S05]  /*b980*/  BSYNC B0 ;  /* 0x0000000000007941 */ /* 0x000fea0003800000 */
.L_x_294:
[----:B------:R-:W-:-:S03]  /*b990*/  UMOV UR8, 0xffffffff ;  /* 0xffffffff00087882 */ /* 0x000fc60000000000 */
[----:B------:R-:W-:Y:S05]  /*b9a0*/  BRA.DIV UR8, `(.L_x_306) ;  /* 0x0000000208cc7947 */ /* 0x000fea000b800000 */
[----:B------:R-:W-:-:S13]  /*b9b0*/  ELECT P6, URZ, PT ;  /* 0x00000000003f782f */ /* 0x000fda00038c0000 */
.L_x_318:
[----:B------:R-:W-:Y:S04]  /*b9c0*/  BSSY B0, `(.L_x_307) ;  /* 0x0000019000007945 */ /* 0x000fe80003800000 */
[----:B------:R-:W-:Y:S05]  /*b9d0*/  @!P6 BRA `(.L_x_308) ;  /* 0x00000000005ce947 */ /* 0x000fea0003800000 */
[----:B------:R-:W-:-:S04]  /*b9e0*/  LOP3.LUT R19, R19, 0x2, RZ, 0xfc, !PT ;  /* 0x0000000213137812 */ /* 0x000fc800078efcff */
[----:B------:R-:W-:-:S13]  /*b9f0*/  ISETP.NE.AND P0, PT, R19, 0x3, PT ;  /* 0x000000031300780c */ /* 0x000fda0003f05270 */
[----:B------:R-:W-:Y:S05]  /*ba00*/  @!P0 BRA `(.L_x_309) ;  /* 0x0000000000048947 */ /* 0x000fea0003800000 */
[----:B------:R-:W-:Y:S01]  /*ba10*/  BPT.TRAP 0x1 ;  /* 0x000000040000795c */ /* 0x000fe20000300000 */
.L_x_309:
[----:B------:R-:W0:Y:S01]  /*ba20*/  S2R R5, SR_CgaCtaId ;  /* 0x0000000000057919 */ /* 0x000e220000008800 */
[----:B------:R-:W-:Y:S02]  /*ba30*/  MOV R2, 0x400 ;  /* 0x0000040000027802 */ /* 0x000fe40000000f00 */
[----:B------:R-:W-:Y:S02]  /*ba40*/  SHF.L.U32 R4, R0, 0x1f, RZ ;  /* 0x0000001f00047819 */ /* 0x000fe400000006ff */
[----:B0-----:R-:W-:-:S05]  /*ba50*/  LEA R2, R5, R2, 0x18 ;  /* 0x0000000205027211 */ /* 0x001fca00078ec0ff */
[----:B------:R-:W-:-:S04]  /*ba60*/  VIADD R2, R2, 0x10 ;  /* 0x0000001002027836 */ /* 0x000fc80000000000 */
[C---:B------:R-:W-:Y:S02]  /*ba70*/  IMAD R7, R3.reuse, 0x8, R2 ;  /* 0x0000000803077824 */ /* 0x040fe400078e0202 */
[----:B------:R-:W-:Y:S02]  /*ba80*/  VIADD R3, R3, 0x1 ;  /* 0x0000000103037836 */ /* 0x000fe40000000000 */
[----:B------:R-:W0:Y:S03]  /*ba90*/  SYNCS.PHASECHK.TRANS64.TRYWAIT P0, [R7+URZ], R4 ;  /* 0x00000004070075a7 */ /* 0x000e26000800017f */
[----:B------:R-:W-:-:S04]  /*baa0*/  ISETP.NE.AND P1, PT, R3, 0x2, PT ;  /* 0x000000020300780c */ /* 0x000fc80003f25270 */
[----:B------:R-:W-:Y:S02]  /*bab0*/  SEL R5, RZ, 0x1, P1 ;  /* 0x00000001ff057807 */ /* 0x000fe40000800000 */
[----:B------:R-:W-:Y:S02]  /*bac0*/  SEL R3, R3, RZ, P1 ;  /* 0x000000ff03037207 */ /* 0x000fe40000800000 */
[----:B------:R-:W-:Y:S01]  /*bad0*/  LOP3.LUT R0, R0, R5, RZ, 0x3c, !PT ;  /* 0x0000000500007212 */ /* 0x000fe200078e3cff */
[----:B0-----:R-:W-:Y:S06]  /*bae0*/  @!P0 BRA `(.L_x_310) ;  /* 0x00000000009c8947 */ /* 0x001fec0003800000 */
.L_x_319:
[----:B------:R-:W-:Y:S01]  /*baf0*/  IMAD R3, R3, 0x8, R2 ;  /* 0x0000000803037824 */ /* 0x000fe200078e0202 */
[----:B------:R-:W-:-:S07]  /*bb00*/  SHF.L.U32 R0, R0, 0x1f, RZ ;  /* 0x0000001f00007819 */ /* 0x000fce00000006ff */
.L_x_311:
[----:B-1----:R1:W2:Y:S02]  /*bb10*/  SYNCS.PHASECHK.TRANS64.TRYWAIT P0, [R3+URZ], R0 ;  /* 0x00000000030075a7 */ /* 0x0022a4000800017f */
[----:B--2---:R-:W-:Y:S05]  /*bb20*/  @!P0 NANOSLEEP.SYNCS 0x989680 ;  /* 0x009896800000895d */ /* 0x004fea0003900000 */
[----:B------:R-:W2:Y:S02]  /*bb30*/  @!P0 SYNCS.PHASECHK.TRANS64 P0, [R3+URZ], R0 ;  /* 0x00000000030085a7 */ /* 0x000ea4000800007f */
[----:B--2---:R-:W-:Y:S05]  /*bb40*/  @!P0 BRA `(.L_x_311) ;  /* 0xfffffffc00f08947 */ /* 0x004fea000383ffff */
.L_x_308:
[----:B------:R-:W-:Y:S05]  /*bb50*/  BSYNC B0 ;  /* 0x0000000000007941 */ /* 0x000fea0003800000 */
.L_x_307:
[----:B------:R-:W-:Y:S05]  /*bb60*/  EXIT ;  /* 0x000000000000794d */ /* 0x000fea0003800000 */
.L_x_21:
[----:B---3--:R3:W4:Y:S02]  /*bb70*/  SYNCS.PHASECHK.TRANS64.TRYWAIT P1, [R3+URZ], R0 ;  /* 0x00000000030075a7 */ /* 0x008724000802017f */
[----:B----4-:R-:W-:Y:S05]  /*bb80*/  @!P1 NANOSLEEP.SYNCS 0x989680 ;  /* 0x009896800000995d */ /* 0x010fea0003900000 */
[----:B------:R-:W4:Y:S02]  /*bb90*/  @!P1 SYNCS.PHASECHK.TRANS64 P1, [R3+URZ], R0 ;  /* 0x00000000030095a7 */ /* 0x000f24000802007f */
[----:B----4-:R-:W-:Y:S05]  /*bba0*/  @!P1 BRA `(.L_x_21) ;  /* 0xfffffffc00f09947 */ /* 0x010fea000383ffff */
[----:B------:R-:W-:Y:S05]  /*bbb0*/  BRA `(.L_x_20) ;  /* 0xffffff58002c7947 */ /* 0x000fea000383ffff */
.L_x_26:
[----:B-1----:R1:W2:Y:S02]  /*bbc0*/  SYNCS.PHASECHK.TRANS64.TRYWAIT P1, [R5+URZ], R4 ;  /* 0x00000004050075a7 */ /* 0x0022a4000802017f */
[----:B--2---:R-:W-:Y:S05]  /*bbd0*/  @!P1 NANOSLEEP.SYNCS 0x989680 ;  /* 0x009896800000995d */ /* 0x004fea0003900000 */
[----:B------:R-:W2:Y:S02]  /*bbe0*/  @!P1 SYNCS.PHASECHK.TRANS64 P1, [R5+URZ], R4 ;  /* 0x00000004050095a7 */ /* 0x000ea4000802007f */
[----:B--2---:R-:W-:Y:S05]  /*bbf0*/  @!P1 BRA `(.L_x_26) ;  /* 0xfffffffc00f09947 */ /* 0x004fea000383ffff */
[----:B------:R-:W-:Y:S05]  /*bc00*/  BRA `(.L_x_25) ;  /* 0xffffff5c00a87947 */ /* 0x000fea000383ffff */
.L_x_295:
[----:B------:R-:W-:Y:S01]  /*bc10*/  BSSY B1, `(.L_x_312) ;  /* 0x0000006000017945 */ /* 0x000fe20003800000 */
[----:B------:R-:W-:-:S07]  /*bc20*/  IMAD.MOV.U32 R15, RZ, RZ, -0x1 ;  /* 0xffffffffff0f7424 */ /* 0x000fce00078e00ff */
[----:B------:R-:W-:Y:S05]  /*bc30*/  WARPSYNC.COLLECTIVE R15, `(.L_x_313) ;  /* 0x000000000f0c7348 */ /* 0x000fea0003c00000 */
[----:B------:R-:W-:Y:S02]  /*bc40*/  ELECT P6, UR62, PT ;  /* 0x00000000003e782f */ /* 0x000fe400038c0000 */
[----:B------:R-:W-:Y:S01]  /*bc50*/  MOV R14, UR62 ;  /* 0x0000003e000e7c02 */ /* 0x000fe20008000f00 */
[----:B------:R-:W-:Y:S10]  /*bc60*/  ENDCOLLECTIVE ;  /* 0x000000000000791b */ /* 0x000ff40003800000 */
.L_x_313:
[----:B------:R-:W-:Y:S05]  /*bc70*/  BSYNC B1 ;  /* 0x0000000000017941 */ /* 0x000fea0003800000 */
.L_x_312:
[----:B------:R-:W-:Y:S05]  /*bc80*/  BRA `(.L_x_314) ;  /* 0xfffffff0004c7947 */ /* 0x000fea000383ffff */
.L_x_298:
[----:B0-----:R0:W1:Y:S02]  /*bc90*/  SYNCS.PHASECHK.TRANS64.TRYWAIT P0, [R22+URZ+0x10], R13 ;  /* 0x0000100d160075a7 */ /* 0x001064000800017f */
[----:B-1----:R-:W-:Y:S05]  /*bca0*/  @!P0 NANOSLEEP.SYNCS 0x989680 ;  /* 0x009896800000895d */ /* 0x002fea0003900000 */
[----:B------:R-:W1:Y:S02]  /*bcb0*/  @!P0 SYNCS.PHASECHK.TRANS64 P0, [R22+URZ+0x10], R13 ;  /* 0x0000100d160085a7 */ /* 0x000e64000800007f */
[----:B-1----:R-:W-:Y:S05]  /*bcc0*/  @!P0 BRA `(.L_x_298) ;  /* 0xfffffffc00f08947 */ /* 0x002fea000383ffff */
[----:B------:R-:W-:Y:S05]  /*bcd0*/  BRA `(.L_x_315) ;  /* 0xfffffff0008c7947 */ /* 0x000fea000383ffff */
.L_x_306:
[----:B------:R-:W-:Y:S01]  /*bce0*/  BSSY B0, `(.L_x_316) ;  /* 0x0000006000007945 */ /* 0x000fe20003800000 */
[----:B------:R-:W-:-:S07]  /*bcf0*/  IMAD.MOV.U32 R15, RZ, RZ, -0x1 ;  /* 0xffffffffff0f7424 */ /* 0x000fce00078e00ff */
[----:B------:R-:W-:Y:S05]  /*bd00*/  WARPSYNC.COLLECTIVE R15, `(.L_x_317) ;  /* 0x000000000f0c7348 */ /* 0x000fea0003c00000 */
[----:B------:R-:W-:Y:S02]  /*bd10*/  ELECT P6, UR62, PT ;  /* 0x00000000003e782f */ /* 0x000fe400038c0000 */
[----:B------:R-:W-:Y:S01]  /*bd20*/  MOV R14, UR62 ;  /* 0x0000003e000e7c02 */ /* 0x000fe20008000f00 */
[----:B------:R-:W-:Y:S10]  /*bd30*/  ENDCOLLECTIVE ;  /* 0x000000000000791b */ /* 0x000ff40003800000 */
.L_x_317:
[----:B------:R-:W-:Y:S05]  /*bd40*/  BSYNC B0 ;  /* 0x0000000000007941 */ /* 0x000fea0003800000 */
.L_x_316:
[----:B------:R-:W-:Y:S05]  /*bd50*/  BRA `(.L_x_318) ;  /* 0xfffffffc00187947 */ /* 0x000fea000383ffff */
.L_x_310:
[----:B0-----:R0:W1:Y:S02]  /*bd60*/  SYNCS.PHASECHK.TRANS64.TRYWAIT P0, [R7+URZ], R4 ;  /* 0x00000004070075a7 */ /* 0x001064000800017f */
[----:B-1----:R-:W-:Y:S05]  /*bd70*/  @!P0 NANOSLEEP.SYNCS 0x989680 ;  /* 0x009896800000895d */ /* 0x002fea0003900000 */
[----:B------:R-:W1:Y:S02]  /*bd80*/  @!P0 SYNCS.PHASECHK.TRANS64 P0, [R7+URZ], R4 ;  /* 0x00000004070085a7 */ /* 0x000e64000800007f */
[----:B-1----:R-:W-:Y:S05]  /*bd90*/  @!P0 BRA `(.L_x_310) ;  /* 0xfffffffc00f08947 */ /* 0x002fea000383ffff */
[----:B------:R-:W-:Y:S05]  /*bda0*/  BRA `(.L_x_319) ;  /* 0xfffffffc00507947 */ /* 0x000fea000383ffff */
.L_x_320:
[----:B------:R-:W-:-:S00]  /*bdb0*/  BRA `(.L_x_320) ;  /* 0xfffffffc00fc7947 */ /* 0x000fc0000383ffff */
[----:B------:R-:W-:-:S00]  /*bdc0*/  NOP ;  /* 0x0000000000007918 */ /* 0x000fc00000000000 */
        /* <DEDUP_REMOVED lines=11> */
.L_x_321:


//--------------------- .nv.global.init           --------------------------
	.section	.nv.global.init,"aw",@progbits
.nv.global.init:
	.type		$str$22,@object
	.size		$str$22,($str$23 - $str$22)
$str$22:
        /*0000*/ 	.byte	0x6b, 0x5f, 0x74, 0x69, 0x6c, 0x65, 0x5f, 0x63, 0x6f, 0x75, 0x6e, 0x74, 0x20, 0x3e, 0x3d, 0x20
        /*0010*/ 	.byte	0x31, 0x00
	.type		$str$23,@object
	.size		$str$23,(__unnamed_1 - $str$23)
$str$23:
        /*0012*/ 	.byte	0x2f, 0x74, 0x6d, 0x70, 0x2f, 0x63, 0x75, 0x74, 0x6c, 0x61, 0x73, 0x73, 0x5f, 0x73, 0x77, 0x65
        /*0022*/ 	.byte	0x65, 0x70, 0x5f, 0x73, 0x72, 0x63, 0x2f, 0x69, 0x6e, 0x63, 0x6c, 0x75, 0x64, 0x65, 0x2f, 0x63
        /*0032*/ 	.byte	0x75, 0x74, 0x6c, 0x61, 0x73, 0x73, 0x2f, 0x67, 0x65, 0x6d, 0x6d, 0x2f, 0x63, 0x6f, 0x6c, 0x6c
        /*0042*/ 	.byte	0x65, 0x63, 0x74, 0x69, 0x76, 0x65, 0x2f, 0x73, 0x6d, 0x39, 0x30, 0x5f, 0x6d, 0x6d, 0x61, 0x5f
        /*0052*/ 	.byte	0x74, 0x6d, 0x61, 0x5f, 0x67, 0x6d, 0x6d, 0x61, 0x5f, 0x73, 0x73, 0x5f, 0x77, 0x61, 0x72, 0x70
        /*0062*/ 	.byte	0x73, 0x70, 0x65, 0x63, 0x69, 0x61, 0x6c, 0x69, 0x7a, 0x65, 0x64, 0x2e, 0x68, 0x70, 0x70, 0x00
	.type		__unnamed_1,@object
	.size		__unnamed_1,(.L_0 - __unnamed_1)
__unnamed_1:
        /*0072*/ 	.byte	0x76, 0x6f, 0x69, 0x64, 0x20, 0x63, 0x75, 0x74, 0x6c, 0x61, 0x73, 0x73, 0x3a, 0x3a, 0x67, 0x65
        /* <DEDUP_REMOVED lines=181> */
        /*0bd2*/ 	.byte	0x00
.L_0:


//--------------------- .nv.shared._ZN7cutlass13device_kernelINS_4gemm6kernel13GemmUniversalIN4cute5tupleIJiiiiEEENS1_10collective13CollectiveMmaINS1_34MainloopSm90TmaGmmaWarpSpecializedILi2ENS5_IJNS4_1CILi1EEENSA_ILi8EEESB_EEENS1_35KernelTmaWarpSpecializedCooperativeEEENS5_IJNSA_ILi128EEENSA_ILi256EEESG_EEENS_10bfloat16_tENS5_IJlSB_lEEESJ_SK_NS4_8TiledMMAINS4_8MMA_AtomIJNS4_4SM904GMMA28MMA_64x256x16_F32BF16BF16_SSILNSO_5MajorE0ELSQ_0ELNSO_7ScaleInE1ELSR_1EEEEEENS4_6LayoutINS5_IJNSA_ILi2EEESB_SB_EEENS5_IJSB_NSA_ILi0EEESX_EEEEENS5_IJNS4_10UnderscoreES10_S10_EEEEENS4_23SM90_TMA_LOAD_MULTICASTENS4_14ComposedLayoutINS4_7SwizzleILi3ELi4ELi3EEENS4_18smem_ptr_flag_bitsILi16EEENSU_INS5_IJSC_NSA_ILi64EEEEEENS5_IJS19_SB_EEEEEEEvNS4_8identityENS4_13SM90_TMA_LOADES1D_vS1E_EENS_8epilogue10collective6detail29Sm90TmaWarpSpecializedAdapterINS1I_15DefaultEpilogueISJ_SK_SK_NS1H_6thread17LinearCombinationISJ_Li1EffLNS1M_9ScaleType4KindE0ELNS_15FloatRoundStyleE2ESJ_EENS1_15EpilogueDefaultEEEEEvvEEEEvNT_6ParamsE --------------------------
	.section	.nv.shared._ZN7cutlass13device_kernelINS_4gemm6kernel13GemmUniversalIN4cute5tupleIJiiiiEEENS1_10collective13CollectiveMmaINS1_34MainloopSm90TmaGmmaWarpSpecializedILi2ENS5_IJNS4_1CILi1EEENSA_ILi8EEESB_EEENS1_35KernelTmaWarpSpecializedCooperativeEEENS5_IJNSA_ILi128EEENSA_ILi256EEESG_EEENS_10bfloat16_tENS5_IJlSB_lEEESJ_SK_NS4_8TiledMMAINS4_8MMA_AtomIJNS4_4SM904GMMA28MMA_64x256x16_F32BF16BF16_SSILNSO_5MajorE0ELSQ_0ELNSO_7ScaleInE1ELSR_1EEEEEENS4_6LayoutINS5_IJNSA_ILi2EEESB_SB_EEENS5_IJSB_NSA_ILi0EEESX_EEEEENS5_IJNS4_10UnderscoreES10_S10_EEEEENS4_23SM90_TMA_LOAD_MULTICASTENS4_14ComposedLayoutINS4_7SwizzleILi3ELi4ELi3EEENS4_18smem_ptr_flag_bitsILi16EEENSU_INS5_IJSC_NSA_ILi64EEEEEENS5_IJS19_SB_EEEEEEEvNS4_8identityENS4_13SM90_TMA_LOADES1D_vS1E_EENS_8epilogue10collective6detail29Sm90TmaWarpSpecializedAdapterINS1I_15DefaultEpilogueISJ_SK_SK_NS1H_6thread17LinearCombinationISJ_Li1EffLNS1M_9ScaleType4KindE0ELNS_15FloatRoundStyleE2ESJ_EENS1_15EpilogueDefaultEEEEEvvEEEEvNT_6ParamsE,"aw",@nobits
	.sectionflags	@""
	.align	16
	.zero		1024


//--------------------- .nv.shared.reserved.0     --------------------------
	.section	.nv.shared.reserved.0,"aw",@nobits
	.weak		__nv_reservedSMEM_offset_0_alias
	.size		__nv_reservedSMEM_offset_0_alias, 0, 0
	.other		__nv_reservedSMEM_offset_0_alias,@"STO_CUDA_RESERVED_SHARED STV_DEFAULT"
__nv_reservedSMEM_offset_0_alias:
	.zero		0


//--------------------- .nv.global                --------------------------
	.section	.nv.global,"aw",@nobits
.nv.global:
	.type		_ZN40_INTERNAL_6e6808dc_4_k_cu_0fc512dd_162544cute1_E,@object
	.size		_ZN40_INTERNAL_6e6808dc_4_k_cu_0fc512dd_162544cute1_E,(_ZN40_INTERNAL_6e6808dc_4_k_cu_0fc512dd_162544cuda3std3__45__cpo6cbeginE - _ZN40_INTERNAL_6e6808dc_4_k_cu_0fc512dd_162544cute1_E)
_ZN40_INTERNAL_6e6808dc_4_k_cu_0fc512dd_162544cute1_E:
	.zero		1
	.type		_ZN40_INTERNAL_6e6808dc_4_k_cu_0fc512dd_162544cuda3std3__45__cpo6cbeginE,@object
	.size		_ZN40_INTERNAL_6e6808dc_4_k_cu_0fc512dd_162544cuda3std3__45__cpo6cbeginE,(_ZN40_INTERNAL_6e6808dc_4_k_cu_0fc512dd_162544cuda3std3__48in_placeE - _ZN40_INTERNAL_6e6808dc_4_k_cu_0fc512dd_162544cuda3std3__45__cpo6cbeginE)
_ZN40_INTERNAL_6e6808dc_4_k_cu_0fc512dd_162544cuda3std3__45__cpo6cbeginE:
	.zero		1
	.type		_ZN40_INTERNAL_6e6808dc_4_k_cu_0fc512dd_162544cuda3std3__48in_placeE,@object
	.size		_ZN40_INTERNAL_6e6808dc_4_k_cu_0fc512dd_162544cuda3std3__48in_placeE,(_ZN40_INTERNAL_6e6808dc_4_k_cu_0fc512dd_162544cuda3std6ranges3__45__cpo9iter_moveE - _ZN40_INTERNAL_6e6808dc_4_k_cu_0fc512dd_162544cuda3std3__48in_placeE)
_ZN40_INTERNAL_6e6808dc_4_k_cu_0fc512dd_162544cuda3std3__48in_placeE:
	.zero		1
	.type		_ZN40_INTERNAL_6e6808dc_4_k_cu_0fc512dd_162544cuda3std6ranges3__45__cpo9iter_moveE,@object
	.size		_ZN40_INTERNAL_6e6808dc_4_k_cu_0fc512dd_162544cuda3std6ranges3__45__cpo9iter_moveE,(_ZN40_INTERNAL_6e6808dc_4_k_cu_0fc512dd_162544cuda3std3__45__cpo5beginE - _ZN40_INTERNAL_6e6808dc_4_k_cu_0fc512dd_162544cuda3std6ranges3__45__cpo9iter_moveE)
_ZN40_INTERNAL_6e6808dc_4_k_cu_0fc512dd_162544cuda3std6ranges3__45__cpo9iter_moveE:
	.zero		1
	.type		_ZN40_INTERNAL_6e6808dc_4_k_cu_0fc512dd_162544cuda3std3__45__cpo5beginE,@object
	.size		_ZN40_INTERNAL_6e6808dc_4_k_cu_0fc512dd_162544cuda3std3__45__cpo5beginE,(_ZN40_INTERNAL_6e6808dc_4_k_cu_0fc512dd_162544cuda3std3__442_GLOBAL__N__6e6808dc_4_k_cu_0fc512dd_162546ignoreE - _ZN40_INTERNAL_6e6808dc_4_k_cu_0fc512dd_162544cuda3std3__45__cpo5beginE)
_ZN40_INTERNAL_6e6808dc_4_k_cu_0fc512dd_162544cuda3std3__45__cpo5beginE:
	.zero		1
	.type		_ZN40_INTERNAL_6e6808dc_4_k_cu_0fc512dd_162544cuda3std3__442_GLOBAL__N__6e6808dc_4_k_cu_0fc512dd_162546ignoreE,@object
	.size		_ZN40_INTERNAL_6e6808dc_4_k_cu_0fc512dd_162544cuda3std3__442_GLOBAL__N__6e6808dc_4_k_cu_0fc512dd_162546ignoreE,(_ZN40_INTERNAL_6e6808dc_4_k_cu_0fc512dd_162544cute7productE - _ZN40_INTERNAL_6e6808dc_4_k_cu_0fc512dd_162544cuda3std3__442_GLOBAL__N__6e6808dc_4_k_cu_0fc512dd_162546ignoreE)
_ZN40_INTERNAL_6e6808dc_4_k_cu_0fc512dd_162544cuda3std3__442_GLOBAL__N__6e6808dc_4_k_cu_0fc512dd_162546ignoreE:
	.zero		1
	.type		_ZN40_INTERNAL_6e6808dc_4_k_cu_0fc512dd_162544cute7productE,@object
	.size		_ZN40_INTERNAL_6e6808dc_4_k_cu_0fc512dd_162544cute7productE,(_ZN40_INTERNAL_6e6808dc_4_k_cu_0fc512dd_162544cuda3std3__45__cpo3endE - _ZN40_INTERNAL_6e6808dc_4_k_cu_0fc512dd_162544cute7productE)
_ZN40_INTERNAL_6e6808dc_4_k_cu_0fc512dd_162544cute7productE:
	.zero		1
	.type		_ZN40_INTERNAL_6e6808dc_4_k_cu_0fc512dd_162544cuda3std3__45__cpo3endE,@object
	.size		_ZN40_INTERNAL_6e6808dc_4_k_cu_0fc512dd_162544cuda3std3__45__cpo3endE,(_ZN40_INTERNAL_6e6808dc_4_k_cu_0fc512dd_162544cuda3std3__419piecewise_constructE - _ZN40_INTERNAL_6e6808dc_4_k_cu_0fc512dd_162544cuda3std3__45__cpo3endE)
_ZN40_INTERNAL_6e6808dc_4_k_cu_0fc512dd_162544cuda3std3__45__cpo3endE:
	.zero		1
	.type		_ZN40_INTERNAL_6e6808dc_4_k_cu_0fc512dd_162544cuda3std3__419piecewise_constructE,@object
	.size		_ZN40_INTERNAL_6e6808dc_4_k_cu_0fc512dd_162544cuda3std3__419piecewise_constructE,(_ZN40_INTERNAL_6e6808dc_4_k_cu_0fc512dd_162544cuda3std3__45__cpo4cendE - _ZN40_INTERNAL_6e6808dc_4_k_cu_0fc512dd_162544cuda3std3__419piecewise_constructE)
_ZN40_INTERNAL_6e6808dc_4_k_cu_0fc512dd_162544cuda3std3__419piecewise_constructE:
	.zero		1
	.type		_ZN40_INTERNAL_6e6808dc_4_k_cu_0fc512dd_162544cuda3std3__45__cpo4cendE,@object
	.size		_ZN40_INTERNAL_6e6808dc_4_k_cu_0fc512dd_162544cuda3std3__45__cpo4cendE,(_ZN40_INTERNAL_6e6808dc_4_k_cu_0fc512dd_162544cuda3std6ranges3__45__cpo4swapE - _ZN40_INTERNAL_6e6808dc_4_k_cu_0fc512dd_162544cuda3std3__45__cpo4cendE)
_ZN40_INTERNAL_6e6808dc_4_k_cu_0fc512dd_162544cuda3std3__45__cpo4cendE:
	.zero		1
	.type		_ZN40_INTERNAL_6e6808dc_4_k_cu_0fc512dd_162544cuda3std6ranges3__45__cpo4swapE,@object
	.size		_ZN40_INTERNAL_6e6808dc_4_k_cu_0fc512dd_162544cuda3std6ranges3__45__cpo4swapE,(.L_8 - _ZN40_INTERNAL_6e6808dc_4_k_cu_0fc512dd_162544cuda3std6ranges3__45__cpo4swapE)
_ZN40_INTERNAL_6e6808dc_4_k_cu_0fc512dd_162544cuda3std6ranges3__45__cpo4swapE:
	.zero		1
.L_8:


//--------------------- .nv.constant0._ZN7cutlass13device_kernelINS_4gemm6kernel13GemmUniversalIN4cute5tupleIJiiiiEEENS1_10collective13CollectiveMmaINS1_34MainloopSm90TmaGmmaWarpSpecializedILi2ENS5_IJNS4_1CILi1EEENSA_ILi8EEESB_EEENS1_35KernelTmaWarpSpecializedCooperativeEEENS5_IJNSA_ILi128EEENSA_ILi256EEESG_EEENS_10bfloat16_tENS5_IJlSB_lEEESJ_SK_NS4_8TiledMMAINS4_8MMA_AtomIJNS4_4SM904GMMA28MMA_64x256x16_F32BF16BF16_SSILNSO_5MajorE0ELSQ_0ELNSO_7ScaleInE1ELSR_1EEEEEENS4_6LayoutINS5_IJNSA_ILi2EEESB_SB_EEENS5_IJSB_NSA_ILi0EEESX_EEEEENS5_IJNS4_10UnderscoreES10_S10_EEEEENS4_23SM90_TMA_LOAD_MULTICASTENS4_14ComposedLayoutINS4_7SwizzleILi3ELi4ELi3EEENS4_18smem_ptr_flag_bitsILi16EEENSU_INS5_IJSC_NSA_ILi64EEEEEENS5_IJS19_SB_EEEEEEEvNS4_8identityENS4_13SM90_TMA_LOADES1D_vS1E_EENS_8epilogue10collective6detail29Sm90TmaWarpSpecializedAdapterINS1I_15DefaultEpilogueISJ_SK_SK_NS1H_6thread17LinearCombinationISJ_Li1EffLNS1M_9ScaleType4KindE0ELNS_15FloatRoundStyleE2ESJ_EENS1_15EpilogueDefaultEEEEEvvEEEEvNT_6ParamsE --------------------------
	.section	.nv.constant0._ZN7cutlass13device_kernelINS_4gemm6kernel13GemmUniversalIN4cute5tupleIJiiiiEEENS1_10collective13CollectiveMmaINS1_34MainloopSm90TmaGmmaWarpSpecializedILi2ENS5_IJNS4_1CILi1EEENSA_ILi8EEESB_EEENS1_35KernelTmaWarpSpecializedCooperativeEEENS5_IJNSA_ILi128EEENSA_ILi256EEESG_EEENS_10bfloat16_tENS5_IJlSB_lEEESJ_SK_NS4_8TiledMMAINS4_8MMA_AtomIJNS4_4SM904GMMA28MMA_64x256x16_F32BF16BF16_SSILNSO_5MajorE0ELSQ_0ELNSO_7ScaleInE1ELSR_1EEEEEENS4_6LayoutINS5_IJNSA_ILi2EEESB_SB_EEENS5_IJSB_NSA_ILi0EEESX_EEEEENS5_IJNS4_10UnderscoreES10_S10_EEEEENS4_23SM90_TMA_LOAD_MULTICASTENS4_14ComposedLayoutINS4_7SwizzleILi3ELi4ELi3EEENS4_18smem_ptr_flag_bitsILi16EEENSU_INS5_IJSC_NSA_ILi64EEEEEENS5_IJS19_SB_EEEEEEEvNS4_8identityENS4_13SM90_TMA_LOADES1D_vS1E_EENS_8epilogue10collective6detail29Sm90TmaWarpSpecializedAdapterINS1I_15DefaultEpilogueISJ_SK_SK_NS1H_6thread17LinearCombinationISJ_Li1EffLNS1M_9ScaleType4KindE0ELNS_15FloatRoundStyleE2ESJ_EENS1_15EpilogueDefaultEEEEEvvEEEEvNT_6ParamsE,"a",@progbits
	.sectionflags	@""
	.align	4
.nv.constant0._ZN7cutlass13device_kernelINS_4gemm6kernel13GemmUniversalIN4cute5tupleIJiiiiEEENS1_10collective13CollectiveMmaINS1_34MainloopSm90TmaGmmaWarpSpecializedILi2ENS5_IJNS4_1CILi1EEENSA_ILi8EEESB_EEENS1_35KernelTmaWarpSpecializedCooperativeEEENS5_IJNSA_ILi128EEENSA_ILi256EEESG_EEENS_10bfloat16_tENS5_IJlSB_lEEESJ_SK_NS4_8TiledMMAINS4_8MMA_AtomIJNS4_4SM904GMMA28MMA_64x256x16_F32BF16BF16_SSILNSO_5MajorE0ELSQ_0ELNSO_7ScaleInE1ELSR_1EEEEEENS4_6LayoutINS5_IJNSA_ILi2EEESB_SB_EEENS5_IJSB_NSA_ILi0EEESX_EEEEENS5_IJNS4_10UnderscoreES10_S10_EEEEENS4_23SM90_TMA_LOAD_MULTICASTENS4_14ComposedLayoutINS4_7SwizzleILi3ELi4ELi3EEENS4_18smem_ptr_flag_bitsILi16EEENSU_INS5_IJSC_NSA_ILi64EEEEEENS5_IJS19_SB_EEEEEEEvNS4_8identityENS4_13SM90_TMA_LOADES1D_vS1E_EENS_8epilogue10collective6detail29Sm90TmaWarpSpecializedAdapterINS1I_15DefaultEpilogueISJ_SK_SK_NS1H_6thread17LinearCombinationISJ_Li1EffLNS1M_9ScaleType4KindE0ELNS_15FloatRoundStyleE2ESJ_EENS1_15EpilogueDefaultEEEEEvvEEEEvNT_6ParamsE:
	.zero		1664


//--------------------- SYMBOLS --------------------------

	.type		.nv.reservedSmem.offset0,@object
	.size		.nv.reservedSmem.offset0,0x4
	.type		__assertfail,@function
